//
// Generated by NVIDIA NVVM Compiler
//
// Compiler Build ID: CL-36424714
// Cuda compilation tools, release 13.0, V13.0.88
// Based on NVVM 20.0.0
//

.version 9.0
.target sm_100
.address_size 64

	// .globl	_Z14matrix_productPfS_S_iiii
// _ZZ14matrix_productPfS_S_iiiiE2sA has been demoted
// _ZZ14matrix_productPfS_S_iiiiE2sB has been demoted
// _ZZ24matrix_transpose_productPfS_S_iiiiE2sA has been demoted
// _ZZ24matrix_transpose_productPfS_S_iiiiE2sB has been demoted
// _ZZ24matrix_product_transposePfS_S_iiiiE2sA has been demoted
// _ZZ24matrix_product_transposePfS_S_iiiiE2sB has been demoted

.visible .entry _Z14matrix_productPfS_S_iiii(
	.param .u64 .ptr .align 1 _Z14matrix_productPfS_S_iiii_param_0,
	.param .u64 .ptr .align 1 _Z14matrix_productPfS_S_iiii_param_1,
	.param .u64 .ptr .align 1 _Z14matrix_productPfS_S_iiii_param_2,
	.param .u32 _Z14matrix_productPfS_S_iiii_param_3,
	.param .u32 _Z14matrix_productPfS_S_iiii_param_4,
	.param .u32 _Z14matrix_productPfS_S_iiii_param_5,
	.param .u32 _Z14matrix_productPfS_S_iiii_param_6
)
{
	.reg .pred 	%p<22>;
	.reg .b32 	%r<85>;
	.reg .b32 	%f<127>;
	.reg .b64 	%rd<14>;
	// demoted variable
	.shared .align 4 .b8 _ZZ14matrix_productPfS_S_iiiiE2sA[4096];
	// demoted variable
	.shared .align 4 .b8 _ZZ14matrix_productPfS_S_iiiiE2sB[4096];
	ld.param.u64 	%rd3, [_Z14matrix_productPfS_S_iiii_param_0];
	ld.param.u64 	%rd4, [_Z14matrix_productPfS_S_iiii_param_1];
	ld.param.u32 	%r36, [_Z14matrix_productPfS_S_iiii_param_3];
	ld.param.u32 	%r37, [_Z14matrix_productPfS_S_iiii_param_4];
	ld.param.u32 	%r38, [_Z14matrix_productPfS_S_iiii_param_5];
	ld.param.u32 	%r39, [_Z14matrix_productPfS_S_iiii_param_6];
	mov.u32 	%r40, %ntid.y;
	mov.u32 	%r41, %ctaid.y;
	mov.u32 	%r1, %tid.y;
	mad.lo.s32 	%r2, %r40, %r41, %r1;
	mov.u32 	%r42, %ntid.x;
	mov.u32 	%r43, %ctaid.x;
	mov.u32 	%r3, %tid.x;
	mad.lo.s32 	%r4, %r42, %r43, %r3;
	shl.b32 	%r44, %r1, 7;
	mov.u32 	%r45, _ZZ14matrix_productPfS_S_iiiiE2sA;
	add.s32 	%r5, %r45, %r44;
	shl.b32 	%r46, %r3, 2;
	add.s32 	%r6, %r5, %r46;
	mov.b32 	%r47, 0;
	st.shared.u32 	[%r6], %r47;
	mov.u32 	%r48, _ZZ14matrix_productPfS_S_iiiiE2sB;
	add.s32 	%r49, %r48, %r44;
	add.s32 	%r7, %r49, %r46;
	st.shared.u32 	[%r7], %r47;
	add.s32 	%r50, %r38, -1;
	div.s32 	%r8, %r50, %r39;
	setp.lt.s32 	%p1, %r8, 0;
	mov.f32 	%f125, 0f00000000;
	@%p1 bra 	$L__BB0_21;
	mul.lo.s32 	%r9, %r38, %r2;
	add.s32 	%r10, %r48, %r46;
	and.b32  	%r11, %r39, 15;
	and.b32  	%r12, %r39, 7;
	and.b32  	%r13, %r39, 2147483632;
	and.b32  	%r14, %r39, 3;
	neg.s32 	%r15, %r13;
	cvta.to.global.u64 	%rd1, %rd3;
	cvta.to.global.u64 	%rd2, %rd4;
	mov.f32 	%f125, 0f00000000;
	mov.b32 	%r78, 0;
$L__BB0_2:
	mov.u32 	%r16, %r78;
	setp.ge.s32 	%p2, %r2, %r37;
	mul.lo.s32 	%r17, %r16, %r39;
	add.s32 	%r54, %r17, %r3;
	setp.ge.u32 	%p3, %r54, %r38;
	mov.f32 	%f116, 0f00000000;
	or.pred  	%p4, %p2, %p3;
	@%p4 bra 	$L__BB0_4;
	add.s32 	%r55, %r54, %r9;
	mul.wide.u32 	%rd6, %r55, 4;
	add.s64 	%rd7, %rd1, %rd6;
	ld.global.f32 	%f116, [%rd7];
$L__BB0_4:
	setp.ge.s32 	%p5, %r4, %r36;
	st.shared.f32 	[%r6], %f116;
	add.s32 	%r19, %r17, %r1;
	setp.ge.u32 	%p6, %r19, %r38;
	mov.f32 	%f117, 0f00000000;
	or.pred  	%p7, %p5, %p6;
	@%p7 bra 	$L__BB0_6;
	mad.lo.s32 	%r57, %r19, %r36, %r4;
	mul.wide.u32 	%rd8, %r57, 4;
	add.s64 	%rd9, %rd2, %rd8;
	ld.global.f32 	%f117, [%rd9];
$L__BB0_6:
	setp.lt.s32 	%p8, %r39, 1;
	st.shared.f32 	[%r7], %f117;
	bar.sync 	0;
	@%p8 bra 	$L__BB0_20;
	setp.lt.u32 	%p9, %r39, 16;
	mov.b32 	%r83, 0;
	@%p9 bra 	$L__BB0_10;
	mov.u32 	%r60, _ZZ14matrix_productPfS_S_iiiiE2sA;
	add.s32 	%r61, %r44, %r60;
	add.s32 	%r80, %r61, 32;
	shl.b32 	%r62, %r3, 2;
	mov.u32 	%r63, _ZZ14matrix_productPfS_S_iiiiE2sB;
	add.s32 	%r64, %r62, %r63;
	add.s32 	%r79, %r64, 1024;
	mov.u32 	%r81, %r15;
$L__BB0_9:
	.pragma "nounroll";
	ld.shared.f32 	%f26, [%r80+-32];
	ld.shared.f32 	%f27, [%r79+-1024];
	fma.rn.f32 	%f28, %f26, %f27, %f125;
	ld.shared.f32 	%f29, [%r80+-28];
	ld.shared.f32 	%f30, [%r79+-896];
	fma.rn.f32 	%f31, %f29, %f30, %f28;
	ld.shared.f32 	%f32, [%r80+-24];
	ld.shared.f32 	%f33, [%r79+-768];
	fma.rn.f32 	%f34, %f32, %f33, %f31;
	ld.shared.f32 	%f35, [%r80+-20];
	ld.shared.f32 	%f36, [%r79+-640];
	fma.rn.f32 	%f37, %f35, %f36, %f34;
	ld.shared.f32 	%f38, [%r80+-16];
	ld.shared.f32 	%f39, [%r79+-512];
	fma.rn.f32 	%f40, %f38, %f39, %f37;
	ld.shared.f32 	%f41, [%r80+-12];
	ld.shared.f32 	%f42, [%r79+-384];
	fma.rn.f32 	%f43, %f41, %f42, %f40;
	ld.shared.f32 	%f44, [%r80+-8];
	ld.shared.f32 	%f45, [%r79+-256];
	fma.rn.f32 	%f46, %f44, %f45, %f43;
	ld.shared.f32 	%f47, [%r80+-4];
	ld.shared.f32 	%f48, [%r79+-128];
	fma.rn.f32 	%f49, %f47, %f48, %f46;
	ld.shared.f32 	%f50, [%r80];
	ld.shared.f32 	%f51, [%r79];
	fma.rn.f32 	%f52, %f50, %f51, %f49;
	ld.shared.f32 	%f53, [%r80+4];
	ld.shared.f32 	%f54, [%r79+128];
	fma.rn.f32 	%f55, %f53, %f54, %f52;
	ld.shared.f32 	%f56, [%r80+8];
	ld.shared.f32 	%f57, [%r79+256];
	fma.rn.f32 	%f58, %f56, %f57, %f55;
	ld.shared.f32 	%f59, [%r80+12];
	ld.shared.f32 	%f60, [%r79+384];
	fma.rn.f32 	%f61, %f59, %f60, %f58;
	ld.shared.f32 	%f62, [%r80+16];
	ld.shared.f32 	%f63, [%r79+512];
	fma.rn.f32 	%f64, %f62, %f63, %f61;
	ld.shared.f32 	%f65, [%r80+20];
	ld.shared.f32 	%f66, [%r79+640];
	fma.rn.f32 	%f67, %f65, %f66, %f64;
	ld.shared.f32 	%f68, [%r80+24];
	ld.shared.f32 	%f69, [%r79+768];
	fma.rn.f32 	%f70, %f68, %f69, %f67;
	ld.shared.f32 	%f71, [%r80+28];
	ld.shared.f32 	%f72, [%r79+896];
	fma.rn.f32 	%f125, %f71, %f72, %f70;
	add.s32 	%r81, %r81, 16;
	add.s32 	%r80, %r80, 64;
	add.s32 	%r79, %r79, 2048;
	setp.ne.s32 	%p10, %r81, 0;
	mov.u32 	%r83, %r13;
	@%p10 bra 	$L__BB0_9;
$L__BB0_10:
	setp.eq.s32 	%p11, %r11, 0;
	@%p11 bra 	$L__BB0_20;
	add.s32 	%r65, %r11, -1;
	setp.lt.u32 	%p12, %r65, 7;
	@%p12 bra 	$L__BB0_13;
	shl.b32 	%r66, %r83, 2;
	add.s32 	%r67, %r5, %r66;
	ld.shared.f32 	%f74, [%r67];
	shl.b32 	%r68, %r83, 7;
	add.s32 	%r69, %r10, %r68;
	ld.shared.f32 	%f75, [%r69];
	fma.rn.f32 	%f76, %f74, %f75, %f125;
	ld.shared.f32 	%f77, [%r67+4];
	ld.shared.f32 	%f78, [%r69+128];
	fma.rn.f32 	%f79, %f77, %f78, %f76;
	ld.shared.f32 	%f80, [%r67+8];
	ld.shared.f32 	%f81, [%r69+256];
	fma.rn.f32 	%f82, %f80, %f81, %f79;
	ld.shared.f32 	%f83, [%r67+12];
	ld.shared.f32 	%f84, [%r69+384];
	fma.rn.f32 	%f85, %f83, %f84, %f82;
	ld.shared.f32 	%f86, [%r67+16];
	ld.shared.f32 	%f87, [%r69+512];
	fma.rn.f32 	%f88, %f86, %f87, %f85;
	ld.shared.f32 	%f89, [%r67+20];
	ld.shared.f32 	%f90, [%r69+640];
	fma.rn.f32 	%f91, %f89, %f90, %f88;
	ld.shared.f32 	%f92, [%r67+24];
	ld.shared.f32 	%f93, [%r69+768];
	fma.rn.f32 	%f94, %f92, %f93, %f91;
	ld.shared.f32 	%f95, [%r67+28];
	ld.shared.f32 	%f96, [%r69+896];
	fma.rn.f32 	%f125, %f95, %f96, %f94;
	add.s32 	%r83, %r83, 8;
$L__BB0_13:
	setp.eq.s32 	%p13, %r12, 0;
	@%p13 bra 	$L__BB0_20;
	add.s32 	%r70, %r12, -1;
	setp.lt.u32 	%p14, %r70, 3;
	@%p14 bra 	$L__BB0_16;
	shl.b32 	%r71, %r83, 2;
	add.s32 	%r72, %r5, %r71;
	ld.shared.f32 	%f98, [%r72];
	shl.b32 	%r73, %r83, 7;
	add.s32 	%r74, %r10, %r73;
	ld.shared.f32 	%f99, [%r74];
	fma.rn.f32 	%f100, %f98, %f99, %f125;
	ld.shared.f32 	%f101, [%r72+4];
	ld.shared.f32 	%f102, [%r74+128];
	fma.rn.f32 	%f103, %f101, %f102, %f100;
	ld.shared.f32 	%f104, [%r72+8];
	ld.shared.f32 	%f105, [%r74+256];
	fma.rn.f32 	%f106, %f104, %f105, %f103;
	ld.shared.f32 	%f107, [%r72+12];
	ld.shared.f32 	%f108, [%r74+384];
	fma.rn.f32 	%f125, %f107, %f108, %f106;
	add.s32 	%r83, %r83, 4;
$L__BB0_16:
	setp.eq.s32 	%p15, %r14, 0;
	@%p15 bra 	$L__BB0_20;
	setp.eq.s32 	%p16, %r14, 1;
	shl.b32 	%r75, %r83, 2;
	add.s32 	%r33, %r5, %r75;
	ld.shared.f32 	%f109, [%r33];
	shl.b32 	%r76, %r83, 7;
	add.s32 	%r34, %r10, %r76;
	ld.shared.f32 	%f110, [%r34];
	fma.rn.f32 	%f125, %f109, %f110, %f125;
	@%p16 bra 	$L__BB0_20;
	setp.eq.s32 	%p17, %r14, 2;
	ld.shared.f32 	%f111, [%r33+4];
	ld.shared.f32 	%f112, [%r34+128];
	fma.rn.f32 	%f125, %f111, %f112, %f125;
	@%p17 bra 	$L__BB0_20;
	ld.shared.f32 	%f113, [%r33+8];
	ld.shared.f32 	%f114, [%r34+256];
	fma.rn.f32 	%f125, %f113, %f114, %f125;
$L__BB0_20:
	add.s32 	%r78, %r16, 1;
	setp.ne.s32 	%p18, %r16, %r8;
	@%p18 bra 	$L__BB0_2;
$L__BB0_21:
	setp.ge.s32 	%p19, %r2, %r37;
	setp.ge.s32 	%p20, %r4, %r36;
	or.pred  	%p21, %p20, %p19;
	@%p21 bra 	$L__BB0_23;
	ld.param.u64 	%rd13, [_Z14matrix_productPfS_S_iiii_param_2];
	mad.lo.s32 	%r77, %r36, %r2, %r4;
	cvta.to.global.u64 	%rd10, %rd13;
	mul.wide.s32 	%rd11, %r77, 4;
	add.s64 	%rd12, %rd10, %rd11;
	st.global.f32 	[%rd12], %f125;
$L__BB0_23:
	ret;

}
	// .globl	_Z24matrix_transpose_productPfS_S_iiii
.visible .entry _Z24matrix_transpose_productPfS_S_iiii(
	.param .u64 .ptr .align 1 _Z24matrix_transpose_productPfS_S_iiii_param_0,
	.param .u64 .ptr .align 1 _Z24matrix_transpose_productPfS_S_iiii_param_1,
	.param .u64 .ptr .align 1 _Z24matrix_transpose_productPfS_S_iiii_param_2,
	.param .u32 _Z24matrix_transpose_productPfS_S_iiii_param_3,
	.param .u32 _Z24matrix_transpose_productPfS_S_iiii_param_4,
	.param .u32 _Z24matrix_transpose_productPfS_S_iiii_param_5,
	.param .u32 _Z24matrix_transpose_productPfS_S_iiii_param_6
)
{
	.reg .pred 	%p<22>;
	.reg .b32 	%r<84>;
	.reg .b32 	%f<127>;
	.reg .b64 	%rd<13>;
	// demoted variable
	.shared .align 4 .b8 _ZZ24matrix_transpose_productPfS_S_iiiiE2sA[4096];
	// demoted variable
	.shared .align 4 .b8 _ZZ24matrix_transpose_productPfS_S_iiiiE2sB[4096];
	ld.param.u64 	%rd3, [_Z24matrix_transpose_productPfS_S_iiii_param_0];
	ld.param.u64 	%rd4, [_Z24matrix_transpose_productPfS_S_iiii_param_1];
	ld.param.u64 	%rd5, [_Z24matrix_transpose_productPfS_S_iiii_param_2];
	ld.param.u32 	%r35, [_Z24matrix_transpose_productPfS_S_iiii_param_3];
	ld.param.u32 	%r36, [_Z24matrix_transpose_productPfS_S_iiii_param_4];
	ld.param.u32 	%r37, [_Z24matrix_transpose_productPfS_S_iiii_param_5];
	ld.param.u32 	%r38, [_Z24matrix_transpose_productPfS_S_iiii_param_6];
	mov.u32 	%r39, %ntid.y;
	mov.u32 	%r40, %ctaid.y;
	mov.u32 	%r1, %tid.y;
	mad.lo.s32 	%r2, %r39, %r40, %r1;
	mov.u32 	%r41, %ntid.x;
	mov.u32 	%r42, %ctaid.x;
	mov.u32 	%r3, %tid.x;
	mad.lo.s32 	%r4, %r41, %r42, %r3;
	shl.b32 	%r43, %r1, 7;
	mov.u32 	%r44, _ZZ24matrix_transpose_productPfS_S_iiiiE2sA;
	add.s32 	%r5, %r44, %r43;
	shl.b32 	%r45, %r3, 2;
	add.s32 	%r6, %r5, %r45;
	mov.b32 	%r46, 0;
	st.shared.u32 	[%r6], %r46;
	mov.u32 	%r47, _ZZ24matrix_transpose_productPfS_S_iiiiE2sB;
	add.s32 	%r48, %r47, %r43;
	add.s32 	%r7, %r48, %r45;
	st.shared.u32 	[%r7], %r46;
	add.s32 	%r49, %r37, -1;
	div.s32 	%r8, %r49, %r38;
	setp.lt.s32 	%p1, %r8, 0;
	mov.f32 	%f125, 0f00000000;
	@%p1 bra 	$L__BB1_21;
	add.s32 	%r9, %r47, %r45;
	and.b32  	%r10, %r38, 15;
	and.b32  	%r11, %r38, 7;
	and.b32  	%r12, %r38, 2147483632;
	and.b32  	%r13, %r38, 3;
	neg.s32 	%r14, %r12;
	cvta.to.global.u64 	%rd1, %rd3;
	cvta.to.global.u64 	%rd2, %rd4;
	mov.f32 	%f125, 0f00000000;
	mov.b32 	%r77, 0;
$L__BB1_2:
	mov.u32 	%r15, %r77;
	setp.ge.s32 	%p2, %r2, %r36;
	mul.lo.s32 	%r16, %r15, %r38;
	add.s32 	%r53, %r16, %r3;
	setp.ge.u32 	%p3, %r53, %r37;
	mov.f32 	%f116, 0f00000000;
	or.pred  	%p4, %p2, %p3;
	@%p4 bra 	$L__BB1_4;
	mad.lo.s32 	%r54, %r53, %r36, %r2;
	mul.wide.u32 	%rd6, %r54, 4;
	add.s64 	%rd7, %rd1, %rd6;
	ld.global.f32 	%f116, [%rd7];
$L__BB1_4:
	setp.ge.s32 	%p5, %r4, %r35;
	st.shared.f32 	[%r6], %f116;
	add.s32 	%r18, %r16, %r1;
	setp.ge.u32 	%p6, %r18, %r37;
	mov.f32 	%f117, 0f00000000;
	or.pred  	%p7, %p5, %p6;
	@%p7 bra 	$L__BB1_6;
	mad.lo.s32 	%r56, %r18, %r35, %r4;
	mul.wide.u32 	%rd8, %r56, 4;
	add.s64 	%rd9, %rd2, %rd8;
	ld.global.f32 	%f117, [%rd9];
$L__BB1_6:
	setp.lt.s32 	%p8, %r38, 1;
	st.shared.f32 	[%r7], %f117;
	bar.sync 	0;
	@%p8 bra 	$L__BB1_20;
	setp.lt.u32 	%p9, %r38, 16;
	mov.b32 	%r82, 0;
	@%p9 bra 	$L__BB1_10;
	shl.b32 	%r58, %r1, 7;
	mov.u32 	%r59, _ZZ24matrix_transpose_productPfS_S_iiiiE2sA;
	add.s32 	%r60, %r58, %r59;
	add.s32 	%r79, %r60, 32;
	shl.b32 	%r61, %r3, 2;
	mov.u32 	%r62, _ZZ24matrix_transpose_productPfS_S_iiiiE2sB;
	add.s32 	%r63, %r61, %r62;
	add.s32 	%r78, %r63, 1024;
	mov.u32 	%r80, %r14;
$L__BB1_9:
	.pragma "nounroll";
	ld.shared.f32 	%f26, [%r79+-32];
	ld.shared.f32 	%f27, [%r78+-1024];
	fma.rn.f32 	%f28, %f26, %f27, %f125;
	ld.shared.f32 	%f29, [%r79+-28];
	ld.shared.f32 	%f30, [%r78+-896];
	fma.rn.f32 	%f31, %f29, %f30, %f28;
	ld.shared.f32 	%f32, [%r79+-24];
	ld.shared.f32 	%f33, [%r78+-768];
	fma.rn.f32 	%f34, %f32, %f33, %f31;
	ld.shared.f32 	%f35, [%r79+-20];
	ld.shared.f32 	%f36, [%r78+-640];
	fma.rn.f32 	%f37, %f35, %f36, %f34;
	ld.shared.f32 	%f38, [%r79+-16];
	ld.shared.f32 	%f39, [%r78+-512];
	fma.rn.f32 	%f40, %f38, %f39, %f37;
	ld.shared.f32 	%f41, [%r79+-12];
	ld.shared.f32 	%f42, [%r78+-384];
	fma.rn.f32 	%f43, %f41, %f42, %f40;
	ld.shared.f32 	%f44, [%r79+-8];
	ld.shared.f32 	%f45, [%r78+-256];
	fma.rn.f32 	%f46, %f44, %f45, %f43;
	ld.shared.f32 	%f47, [%r79+-4];
	ld.shared.f32 	%f48, [%r78+-128];
	fma.rn.f32 	%f49, %f47, %f48, %f46;
	ld.shared.f32 	%f50, [%r79];
	ld.shared.f32 	%f51, [%r78];
	fma.rn.f32 	%f52, %f50, %f51, %f49;
	ld.shared.f32 	%f53, [%r79+4];
	ld.shared.f32 	%f54, [%r78+128];
	fma.rn.f32 	%f55, %f53, %f54, %f52;
	ld.shared.f32 	%f56, [%r79+8];
	ld.shared.f32 	%f57, [%r78+256];
	fma.rn.f32 	%f58, %f56, %f57, %f55;
	ld.shared.f32 	%f59, [%r79+12];
	ld.shared.f32 	%f60, [%r78+384];
	fma.rn.f32 	%f61, %f59, %f60, %f58;
	ld.shared.f32 	%f62, [%r79+16];
	ld.shared.f32 	%f63, [%r78+512];
	fma.rn.f32 	%f64, %f62, %f63, %f61;
	ld.shared.f32 	%f65, [%r79+20];
	ld.shared.f32 	%f66, [%r78+640];
	fma.rn.f32 	%f67, %f65, %f66, %f64;
	ld.shared.f32 	%f68, [%r79+24];
	ld.shared.f32 	%f69, [%r78+768];
	fma.rn.f32 	%f70, %f68, %f69, %f67;
	ld.shared.f32 	%f71, [%r79+28];
	ld.shared.f32 	%f72, [%r78+896];
	fma.rn.f32 	%f125, %f71, %f72, %f70;
	add.s32 	%r80, %r80, 16;
	add.s32 	%r79, %r79, 64;
	add.s32 	%r78, %r78, 2048;
	setp.ne.s32 	%p10, %r80, 0;
	mov.u32 	%r82, %r12;
	@%p10 bra 	$L__BB1_9;
$L__BB1_10:
	setp.eq.s32 	%p11, %r10, 0;
	@%p11 bra 	$L__BB1_20;
	add.s32 	%r64, %r10, -1;
	setp.lt.u32 	%p12, %r64, 7;
	@%p12 bra 	$L__BB1_13;
	shl.b32 	%r65, %r82, 2;
	add.s32 	%r66, %r5, %r65;
	ld.shared.f32 	%f74, [%r66];
	shl.b32 	%r67, %r82, 7;
	add.s32 	%r68, %r9, %r67;
	ld.shared.f32 	%f75, [%r68];
	fma.rn.f32 	%f76, %f74, %f75, %f125;
	ld.shared.f32 	%f77, [%r66+4];
	ld.shared.f32 	%f78, [%r68+128];
	fma.rn.f32 	%f79, %f77, %f78, %f76;
	ld.shared.f32 	%f80, [%r66+8];
	ld.shared.f32 	%f81, [%r68+256];
	fma.rn.f32 	%f82, %f80, %f81, %f79;
	ld.shared.f32 	%f83, [%r66+12];
	ld.shared.f32 	%f84, [%r68+384];
	fma.rn.f32 	%f85, %f83, %f84, %f82;
	ld.shared.f32 	%f86, [%r66+16];
	ld.shared.f32 	%f87, [%r68+512];
	fma.rn.f32 	%f88, %f86, %f87, %f85;
	ld.shared.f32 	%f89, [%r66+20];
	ld.shared.f32 	%f90, [%r68+640];
	fma.rn.f32 	%f91, %f89, %f90, %f88;
	ld.shared.f32 	%f92, [%r66+24];
	ld.shared.f32 	%f93, [%r68+768];
	fma.rn.f32 	%f94, %f92, %f93, %f91;
	ld.shared.f32 	%f95, [%r66+28];
	ld.shared.f32 	%f96, [%r68+896];
	fma.rn.f32 	%f125, %f95, %f96, %f94;
	add.s32 	%r82, %r82, 8;
$L__BB1_13:
	setp.eq.s32 	%p13, %r11, 0;
	@%p13 bra 	$L__BB1_20;
	add.s32 	%r69, %r11, -1;
	setp.lt.u32 	%p14, %r69, 3;
	@%p14 bra 	$L__BB1_16;
	shl.b32 	%r70, %r82, 2;
	add.s32 	%r71, %r5, %r70;
	ld.shared.f32 	%f98, [%r71];
	shl.b32 	%r72, %r82, 7;
	add.s32 	%r73, %r9, %r72;
	ld.shared.f32 	%f99, [%r73];
	fma.rn.f32 	%f100, %f98, %f99, %f125;
	ld.shared.f32 	%f101, [%r71+4];
	ld.shared.f32 	%f102, [%r73+128];
	fma.rn.f32 	%f103, %f101, %f102, %f100;
	ld.shared.f32 	%f104, [%r71+8];
	ld.shared.f32 	%f105, [%r73+256];
	fma.rn.f32 	%f106, %f104, %f105, %f103;
	ld.shared.f32 	%f107, [%r71+12];
	ld.shared.f32 	%f108, [%r73+384];
	fma.rn.f32 	%f125, %f107, %f108, %f106;
	add.s32 	%r82, %r82, 4;
$L__BB1_16:
	setp.eq.s32 	%p15, %r13, 0;
	@%p15 bra 	$L__BB1_20;
	setp.eq.s32 	%p16, %r13, 1;
	shl.b32 	%r74, %r82, 2;
	add.s32 	%r32, %r5, %r74;
	ld.shared.f32 	%f109, [%r32];
	shl.b32 	%r75, %r82, 7;
	add.s32 	%r33, %r9, %r75;
	ld.shared.f32 	%f110, [%r33];
	fma.rn.f32 	%f125, %f109, %f110, %f125;
	@%p16 bra 	$L__BB1_20;
	setp.eq.s32 	%p17, %r13, 2;
	ld.shared.f32 	%f111, [%r32+4];
	ld.shared.f32 	%f112, [%r33+128];
	fma.rn.f32 	%f125, %f111, %f112, %f125;
	@%p17 bra 	$L__BB1_20;
	ld.shared.f32 	%f113, [%r32+8];
	ld.shared.f32 	%f114, [%r33+256];
	fma.rn.f32 	%f125, %f113, %f114, %f125;
$L__BB1_20:
	add.s32 	%r77, %r15, 1;
	setp.ne.s32 	%p18, %r15, %r8;
	@%p18 bra 	$L__BB1_2;
$L__BB1_21:
	setp.ge.s32 	%p19, %r2, %r36;
	setp.ge.s32 	%p20, %r4, %r35;
	or.pred  	%p21, %p20, %p19;
	@%p21 bra 	$L__BB1_23;
	mad.lo.s32 	%r76, %r35, %r2, %r4;
	cvta.to.global.u64 	%rd10, %rd5;
	mul.wide.s32 	%rd11, %r76, 4;
	add.s64 	%rd12, %rd10, %rd11;
	st.global.f32 	[%rd12], %f125;
$L__BB1_23:
	ret;

}
	// .globl	_Z24matrix_product_transposePfS_S_iiii
.visible .entry _Z24matrix_product_transposePfS_S_iiii(
	.param .u64 .ptr .align 1 _Z24matrix_product_transposePfS_S_iiii_param_0,
	.param .u64 .ptr .align 1 _Z24matrix_product_transposePfS_S_iiii_param_1,
	.param .u64 .ptr .align 1 _Z24matrix_product_transposePfS_S_iiii_param_2,
	.param .u32 _Z24matrix_product_transposePfS_S_iiii_param_3,
	.param .u32 _Z24matrix_product_transposePfS_S_iiii_param_4,
	.param .u32 _Z24matrix_product_transposePfS_S_iiii_param_5,
	.param .u32 _Z24matrix_product_transposePfS_S_iiii_param_6
)
{
	.reg .pred 	%p<22>;
	.reg .b32 	%r<83>;
	.reg .b32 	%f<127>;
	.reg .b64 	%rd<14>;
	// demoted variable
	.shared .align 4 .b8 _ZZ24matrix_product_transposePfS_S_iiiiE2sA[4096];
	// demoted variable
	.shared .align 4 .b8 _ZZ24matrix_product_transposePfS_S_iiiiE2sB[4096];
	ld.param.u64 	%rd3, [_Z24matrix_product_transposePfS_S_iiii_param_0];
	ld.param.u64 	%rd4, [_Z24matrix_product_transposePfS_S_iiii_param_1];
	ld.param.u32 	%r37, [_Z24matrix_product_transposePfS_S_iiii_param_3];
	ld.param.u32 	%r38, [_Z24matrix_product_transposePfS_S_iiii_param_4];
	ld.param.u32 	%r39, [_Z24matrix_product_transposePfS_S_iiii_param_5];
	ld.param.u32 	%r40, [_Z24matrix_product_transposePfS_S_iiii_param_6];
	mov.u32 	%r41, %ntid.y;
	mov.u32 	%r42, %ctaid.y;
	mov.u32 	%r1, %tid.y;
	mad.lo.s32 	%r2, %r41, %r42, %r1;
	mov.u32 	%r43, %ntid.x;
	mov.u32 	%r44, %ctaid.x;
	mov.u32 	%r3, %tid.x;
	mad.lo.s32 	%r4, %r43, %r44, %r3;
	shl.b32 	%r45, %r1, 7;
	mov.u32 	%r46, _ZZ24matrix_product_transposePfS_S_iiiiE2sA;
	add.s32 	%r5, %r46, %r45;
	shl.b32 	%r47, %r3, 2;
	add.s32 	%r6, %r5, %r47;
	mov.b32 	%r48, 0;
	st.shared.u32 	[%r6], %r48;
	mov.u32 	%r49, _ZZ24matrix_product_transposePfS_S_iiiiE2sB;
	add.s32 	%r50, %r49, %r45;
	add.s32 	%r7, %r50, %r47;
	st.shared.u32 	[%r7], %r48;
	add.s32 	%r51, %r39, -1;
	div.s32 	%r8, %r51, %r40;
	setp.lt.s32 	%p1, %r8, 0;
	mov.f32 	%f125, 0f00000000;
	@%p1 bra 	$L__BB2_21;
	mul.lo.s32 	%r9, %r39, %r2;
	mul.lo.s32 	%r10, %r39, %r4;
	shl.b32 	%r53, %r3, 7;
	add.s32 	%r11, %r49, %r53;
	and.b32  	%r12, %r40, 15;
	and.b32  	%r13, %r40, 7;
	and.b32  	%r14, %r40, 2147483632;
	and.b32  	%r15, %r40, 3;
	neg.s32 	%r16, %r14;
	cvta.to.global.u64 	%rd1, %rd3;
	cvta.to.global.u64 	%rd2, %rd4;
	mov.f32 	%f125, 0f00000000;
	mov.b32 	%r76, 0;
$L__BB2_2:
	mov.u32 	%r17, %r76;
	setp.ge.s32 	%p2, %r2, %r38;
	mul.lo.s32 	%r18, %r17, %r40;
	add.s32 	%r55, %r18, %r3;
	setp.ge.u32 	%p3, %r55, %r39;
	mov.f32 	%f116, 0f00000000;
	or.pred  	%p4, %p2, %p3;
	@%p4 bra 	$L__BB2_4;
	add.s32 	%r56, %r55, %r9;
	mul.wide.u32 	%rd6, %r56, 4;
	add.s64 	%rd7, %rd1, %rd6;
	ld.global.f32 	%f116, [%rd7];
$L__BB2_4:
	setp.ge.s32 	%p5, %r4, %r37;
	st.shared.f32 	[%r6], %f116;
	add.s32 	%r20, %r18, %r1;
	setp.ge.u32 	%p6, %r20, %r39;
	mov.f32 	%f117, 0f00000000;
	or.pred  	%p7, %p5, %p6;
	@%p7 bra 	$L__BB2_6;
	add.s32 	%r58, %r20, %r10;
	mul.wide.u32 	%rd8, %r58, 4;
	add.s64 	%rd9, %rd2, %rd8;
	ld.global.f32 	%f117, [%rd9];
$L__BB2_6:
	setp.lt.s32 	%p8, %r40, 1;
	st.shared.f32 	[%r7], %f117;
	bar.sync 	0;
	@%p8 bra 	$L__BB2_20;
	setp.lt.u32 	%p9, %r40, 16;
	mov.b32 	%r81, 0;
	@%p9 bra 	$L__BB2_10;
	shl.b32 	%r60, %r1, 7;
	mov.u32 	%r61, _ZZ24matrix_product_transposePfS_S_iiiiE2sA;
	add.s32 	%r62, %r60, %r61;
	add.s32 	%r78, %r62, 32;
	shl.b32 	%r63, %r3, 7;
	mov.u32 	%r64, _ZZ24matrix_product_transposePfS_S_iiiiE2sB;
	add.s32 	%r65, %r63, %r64;
	add.s32 	%r77, %r65, 32;
	mov.u32 	%r79, %r16;
$L__BB2_9:
	.pragma "nounroll";
	ld.shared.f32 	%f26, [%r78+-32];
	ld.shared.f32 	%f27, [%r77+-32];
	fma.rn.f32 	%f28, %f26, %f27, %f125;
	ld.shared.f32 	%f29, [%r78+-28];
	ld.shared.f32 	%f30, [%r77+-28];
	fma.rn.f32 	%f31, %f29, %f30, %f28;
	ld.shared.f32 	%f32, [%r78+-24];
	ld.shared.f32 	%f33, [%r77+-24];
	fma.rn.f32 	%f34, %f32, %f33, %f31;
	ld.shared.f32 	%f35, [%r78+-20];
	ld.shared.f32 	%f36, [%r77+-20];
	fma.rn.f32 	%f37, %f35, %f36, %f34;
	ld.shared.f32 	%f38, [%r78+-16];
	ld.shared.f32 	%f39, [%r77+-16];
	fma.rn.f32 	%f40, %f38, %f39, %f37;
	ld.shared.f32 	%f41, [%r78+-12];
	ld.shared.f32 	%f42, [%r77+-12];
	fma.rn.f32 	%f43, %f41, %f42, %f40;
	ld.shared.f32 	%f44, [%r78+-8];
	ld.shared.f32 	%f45, [%r77+-8];
	fma.rn.f32 	%f46, %f44, %f45, %f43;
	ld.shared.f32 	%f47, [%r78+-4];
	ld.shared.f32 	%f48, [%r77+-4];
	fma.rn.f32 	%f49, %f47, %f48, %f46;
	ld.shared.f32 	%f50, [%r78];
	ld.shared.f32 	%f51, [%r77];
	fma.rn.f32 	%f52, %f50, %f51, %f49;
	ld.shared.f32 	%f53, [%r78+4];
	ld.shared.f32 	%f54, [%r77+4];
	fma.rn.f32 	%f55, %f53, %f54, %f52;
	ld.shared.f32 	%f56, [%r78+8];
	ld.shared.f32 	%f57, [%r77+8];
	fma.rn.f32 	%f58, %f56, %f57, %f55;
	ld.shared.f32 	%f59, [%r78+12];
	ld.shared.f32 	%f60, [%r77+12];
	fma.rn.f32 	%f61, %f59, %f60, %f58;
	ld.shared.f32 	%f62, [%r78+16];
	ld.shared.f32 	%f63, [%r77+16];
	fma.rn.f32 	%f64, %f62, %f63, %f61;
	ld.shared.f32 	%f65, [%r78+20];
	ld.shared.f32 	%f66, [%r77+20];
	fma.rn.f32 	%f67, %f65, %f66, %f64;
	ld.shared.f32 	%f68, [%r78+24];
	ld.shared.f32 	%f69, [%r77+24];
	fma.rn.f32 	%f70, %f68, %f69, %f67;
	ld.shared.f32 	%f71, [%r78+28];
	ld.shared.f32 	%f72, [%r77+28];
	fma.rn.f32 	%f125, %f71, %f72, %f70;
	add.s32 	%r79, %r79, 16;
	add.s32 	%r78, %r78, 64;
	add.s32 	%r77, %r77, 64;
	setp.ne.s32 	%p10, %r79, 0;
	mov.u32 	%r81, %r14;
	@%p10 bra 	$L__BB2_9;
$L__BB2_10:
	setp.eq.s32 	%p11, %r12, 0;
	@%p11 bra 	$L__BB2_20;
	add.s32 	%r66, %r12, -1;
	setp.lt.u32 	%p12, %r66, 7;
	@%p12 bra 	$L__BB2_13;
	shl.b32 	%r67, %r81, 2;
	add.s32 	%r68, %r5, %r67;
	ld.shared.f32 	%f74, [%r68];
	add.s32 	%r69, %r11, %r67;
	ld.shared.f32 	%f75, [%r69];
	fma.rn.f32 	%f76, %f74, %f75, %f125;
	ld.shared.f32 	%f77, [%r68+4];
	ld.shared.f32 	%f78, [%r69+4];
	fma.rn.f32 	%f79, %f77, %f78, %f76;
	ld.shared.f32 	%f80, [%r68+8];
	ld.shared.f32 	%f81, [%r69+8];
	fma.rn.f32 	%f82, %f80, %f81, %f79;
	ld.shared.f32 	%f83, [%r68+12];
	ld.shared.f32 	%f84, [%r69+12];
	fma.rn.f32 	%f85, %f83, %f84, %f82;
	ld.shared.f32 	%f86, [%r68+16];
	ld.shared.f32 	%f87, [%r69+16];
	fma.rn.f32 	%f88, %f86, %f87, %f85;
	ld.shared.f32 	%f89, [%r68+20];
	ld.shared.f32 	%f90, [%r69+20];
	fma.rn.f32 	%f91, %f89, %f90, %f88;
	ld.shared.f32 	%f92, [%r68+24];
	ld.shared.f32 	%f93, [%r69+24];
	fma.rn.f32 	%f94, %f92, %f93, %f91;
	ld.shared.f32 	%f95, [%r68+28];
	ld.shared.f32 	%f96, [%r69+28];
	fma.rn.f32 	%f125, %f95, %f96, %f94;
	add.s32 	%r81, %r81, 8;
$L__BB2_13:
	setp.eq.s32 	%p13, %r13, 0;
	@%p13 bra 	$L__BB2_20;
	add.s32 	%r70, %r13, -1;
	setp.lt.u32 	%p14, %r70, 3;
	@%p14 bra 	$L__BB2_16;
	shl.b32 	%r71, %r81, 2;
	add.s32 	%r72, %r5, %r71;
	ld.shared.f32 	%f98, [%r72];
	add.s32 	%r73, %r11, %r71;
	ld.shared.f32 	%f99, [%r73];
	fma.rn.f32 	%f100, %f98, %f99, %f125;
	ld.shared.f32 	%f101, [%r72+4];
	ld.shared.f32 	%f102, [%r73+4];
	fma.rn.f32 	%f103, %f101, %f102, %f100;
	ld.shared.f32 	%f104, [%r72+8];
	ld.shared.f32 	%f105, [%r73+8];
	fma.rn.f32 	%f106, %f104, %f105, %f103;
	ld.shared.f32 	%f107, [%r72+12];
	ld.shared.f32 	%f108, [%r73+12];
	fma.rn.f32 	%f125, %f107, %f108, %f106;
	add.s32 	%r81, %r81, 4;
$L__BB2_16:
	setp.eq.s32 	%p15, %r15, 0;
	@%p15 bra 	$L__BB2_20;
	setp.eq.s32 	%p16, %r15, 1;
	shl.b32 	%r74, %r81, 2;
	add.s32 	%r34, %r5, %r74;
	ld.shared.f32 	%f109, [%r34];
	add.s32 	%r35, %r11, %r74;
	ld.shared.f32 	%f110, [%r35];
	fma.rn.f32 	%f125, %f109, %f110, %f125;
	@%p16 bra 	$L__BB2_20;
	setp.eq.s32 	%p17, %r15, 2;
	ld.shared.f32 	%f111, [%r34+4];
	ld.shared.f32 	%f112, [%r35+4];
	fma.rn.f32 	%f125, %f111, %f112, %f125;
	@%p17 bra 	$L__BB2_20;
	ld.shared.f32 	%f113, [%r34+8];
	ld.shared.f32 	%f114, [%r35+8];
	fma.rn.f32 	%f125, %f113, %f114, %f125;
$L__BB2_20:
	add.s32 	%r76, %r17, 1;
	setp.ne.s32 	%p18, %r17, %r8;
	@%p18 bra 	$L__BB2_2;
$L__BB2_21:
	setp.ge.s32 	%p19, %r2, %r38;
	setp.ge.s32 	%p20, %r4, %r37;
	or.pred  	%p21, %p20, %p19;
	@%p21 bra 	$L__BB2_23;
	ld.param.u64 	%rd13, [_Z24matrix_product_transposePfS_S_iiii_param_2];
	mad.lo.s32 	%r75, %r37, %r2, %r4;
	cvta.to.global.u64 	%rd10, %rd13;
	mul.wide.s32 	%rd11, %r75, 4;
	add.s64 	%rd12, %rd10, %rd11;
	st.global.f32 	[%rd12], %f125;
$L__BB2_23:
	ret;

}
	// .globl	_Z15kernel_functionPfS_S_iii
.visible .entry _Z15kernel_functionPfS_S_iii(
	.param .u64 .ptr .align 1 _Z15kernel_functionPfS_S_iii_param_0,
	.param .u64 .ptr .align 1 _Z15kernel_functionPfS_S_iii_param_1,
	.param .u64 .ptr .align 1 _Z15kernel_functionPfS_S_iii_param_2,
	.param .u32 _Z15kernel_functionPfS_S_iii_param_3,
	.param .u32 _Z15kernel_functionPfS_S_iii_param_4,
	.param .u32 _Z15kernel_functionPfS_S_iii_param_5
)
{
	.reg .pred 	%p<13>;
	.reg .b32 	%r<47>;
	.reg .b32 	%f<68>;
	.reg .b64 	%rd<50>;

	ld.param.u64 	%rd8, [_Z15kernel_functionPfS_S_iii_param_0];
	ld.param.u64 	%rd9, [_Z15kernel_functionPfS_S_iii_param_1];
	ld.param.u64 	%rd7, [_Z15kernel_functionPfS_S_iii_param_2];
	ld.param.u32 	%r22, [_Z15kernel_functionPfS_S_iii_param_3];
	ld.param.u32 	%r24, [_Z15kernel_functionPfS_S_iii_param_4];
	ld.param.u32 	%r23, [_Z15kernel_functionPfS_S_iii_param_5];
	cvta.to.global.u64 	%rd1, %rd9;
	cvta.to.global.u64 	%rd2, %rd8;
	mov.u32 	%r26, %ntid.x;
	mov.u32 	%r27, %ctaid.x;
	mov.u32 	%r28, %tid.x;
	mad.lo.s32 	%r1, %r26, %r27, %r28;
	mov.u32 	%r29, %ntid.y;
	mov.u32 	%r30, %ctaid.y;
	mov.u32 	%r31, %tid.y;
	mad.lo.s32 	%r32, %r29, %r30, %r31;
	setp.ge.s32 	%p1, %r1, %r22;
	setp.ge.s32 	%p2, %r32, %r24;
	or.pred  	%p3, %p1, %p2;
	@%p3 bra 	$L__BB3_14;
	mul.lo.s32 	%r33, %r23, %r32;
	cvt.s64.s32 	%rd3, %r33;
	setp.lt.s32 	%p4, %r23, 1;
	mov.f32 	%f67, 0f00000000;
	@%p4 bra 	$L__BB3_13;
	and.b32  	%r3, %r23, 7;
	setp.lt.u32 	%p5, %r23, 8;
	mov.f32 	%f67, 0f00000000;
	mov.b32 	%r44, 0;
	mov.u32 	%r41, %r1;
	@%p5 bra 	$L__BB3_5;
	and.b32  	%r44, %r23, 2147483640;
	shl.b32 	%r5, %r22, 3;
	neg.s32 	%r39, %r44;
	shl.b64 	%rd10, %rd3, 2;
	add.s64 	%rd11, %rd10, %rd2;
	add.s64 	%rd49, %rd11, 16;
	mov.f32 	%f67, 0f00000000;
	mul.wide.s32 	%rd14, %r22, 4;
	mov.u32 	%r41, %r1;
$L__BB3_4:
	.pragma "nounroll";
	ld.global.f32 	%f17, [%rd49+-16];
	mul.wide.s32 	%rd12, %r41, 4;
	add.s64 	%rd13, %rd1, %rd12;
	ld.global.f32 	%f18, [%rd13];
	fma.rn.f32 	%f19, %f17, %f18, %f67;
	ld.global.f32 	%f20, [%rd49+-12];
	add.s64 	%rd15, %rd13, %rd14;
	ld.global.f32 	%f21, [%rd15];
	fma.rn.f32 	%f22, %f20, %f21, %f19;
	ld.global.f32 	%f23, [%rd49+-8];
	add.s64 	%rd16, %rd15, %rd14;
	ld.global.f32 	%f24, [%rd16];
	fma.rn.f32 	%f25, %f23, %f24, %f22;
	ld.global.f32 	%f26, [%rd49+-4];
	add.s64 	%rd17, %rd16, %rd14;
	ld.global.f32 	%f27, [%rd17];
	fma.rn.f32 	%f28, %f26, %f27, %f25;
	ld.global.f32 	%f29, [%rd49];
	add.s64 	%rd18, %rd17, %rd14;
	ld.global.f32 	%f30, [%rd18];
	fma.rn.f32 	%f31, %f29, %f30, %f28;
	ld.global.f32 	%f32, [%rd49+4];
	add.s64 	%rd19, %rd18, %rd14;
	ld.global.f32 	%f33, [%rd19];
	fma.rn.f32 	%f34, %f32, %f33, %f31;
	ld.global.f32 	%f35, [%rd49+8];
	add.s64 	%rd20, %rd19, %rd14;
	ld.global.f32 	%f36, [%rd20];
	fma.rn.f32 	%f37, %f35, %f36, %f34;
	ld.global.f32 	%f38, [%rd49+12];
	add.s64 	%rd21, %rd20, %rd14;
	ld.global.f32 	%f39, [%rd21];
	fma.rn.f32 	%f67, %f38, %f39, %f37;
	add.s32 	%r41, %r41, %r5;
	add.s32 	%r39, %r39, 8;
	add.s64 	%rd49, %rd49, 32;
	setp.ne.s32 	%p6, %r39, 0;
	@%p6 bra 	$L__BB3_4;
$L__BB3_5:
	setp.eq.s32 	%p7, %r3, 0;
	@%p7 bra 	$L__BB3_13;
	and.b32  	%r13, %r23, 3;
	setp.lt.u32 	%p8, %r3, 4;
	@%p8 bra 	$L__BB3_8;
	cvt.u64.u32 	%rd22, %r44;
	add.s64 	%rd23, %rd22, %rd3;
	shl.b64 	%rd24, %rd23, 2;
	add.s64 	%rd25, %rd2, %rd24;
	ld.global.f32 	%f41, [%rd25];
	mul.wide.s32 	%rd26, %r41, 4;
	add.s64 	%rd27, %rd1, %rd26;
	ld.global.f32 	%f42, [%rd27];
	fma.rn.f32 	%f43, %f41, %f42, %f67;
	ld.global.f32 	%f44, [%rd25+4];
	mul.wide.s32 	%rd28, %r22, 4;
	add.s64 	%rd29, %rd27, %rd28;
	ld.global.f32 	%f45, [%rd29];
	fma.rn.f32 	%f46, %f44, %f45, %f43;
	ld.global.f32 	%f47, [%rd25+8];
	add.s64 	%rd30, %rd29, %rd28;
	ld.global.f32 	%f48, [%rd30];
	fma.rn.f32 	%f49, %f47, %f48, %f46;
	ld.global.f32 	%f50, [%rd25+12];
	add.s64 	%rd31, %rd30, %rd28;
	ld.global.f32 	%f51, [%rd31];
	fma.rn.f32 	%f67, %f50, %f51, %f49;
	shl.b32 	%r35, %r22, 2;
	add.s32 	%r41, %r35, %r41;
	add.s32 	%r44, %r44, 4;
$L__BB3_8:
	setp.eq.s32 	%p9, %r13, 0;
	@%p9 bra 	$L__BB3_13;
	setp.eq.s32 	%p10, %r13, 1;
	@%p10 bra 	$L__BB3_11;
	cvt.u64.u32 	%rd32, %r44;
	add.s64 	%rd33, %rd32, %rd3;
	shl.b64 	%rd34, %rd33, 2;
	add.s64 	%rd35, %rd2, %rd34;
	ld.global.f32 	%f53, [%rd35];
	mul.wide.s32 	%rd36, %r41, 4;
	add.s64 	%rd37, %rd1, %rd36;
	ld.global.f32 	%f54, [%rd37];
	fma.rn.f32 	%f55, %f53, %f54, %f67;
	ld.global.f32 	%f56, [%rd35+4];
	mul.wide.s32 	%rd38, %r22, 4;
	add.s64 	%rd39, %rd37, %rd38;
	ld.global.f32 	%f57, [%rd39];
	fma.rn.f32 	%f67, %f56, %f57, %f55;
	shl.b32 	%r36, %r22, 1;
	add.s32 	%r41, %r41, %r36;
	add.s32 	%r44, %r44, 2;
$L__BB3_11:
	and.b32  	%r37, %r23, 1;
	setp.eq.b32 	%p11, %r37, 1;
	not.pred 	%p12, %p11;
	@%p12 bra 	$L__BB3_13;
	cvt.u64.u32 	%rd40, %r44;
	add.s64 	%rd41, %rd40, %rd3;
	shl.b64 	%rd42, %rd41, 2;
	add.s64 	%rd43, %rd2, %rd42;
	ld.global.f32 	%f58, [%rd43];
	mul.wide.s32 	%rd44, %r41, 4;
	add.s64 	%rd45, %rd1, %rd44;
	ld.global.f32 	%f59, [%rd45];
	fma.rn.f32 	%f67, %f58, %f59, %f67;
$L__BB3_13:
	mad.lo.s32 	%r38, %r22, %r32, %r1;
	cvta.to.global.u64 	%rd46, %rd7;
	mul.wide.s32 	%rd47, %r38, 4;
	add.s64 	%rd48, %rd46, %rd47;
	st.global.f32 	[%rd48], %f67;
$L__BB3_14:
	ret;

}
	// .globl	_Z24matrix_product_transposePiS_S_iii
.visible .entry _Z24matrix_product_transposePiS_S_iii(
	.param .u64 .ptr .align 1 _Z24matrix_product_transposePiS_S_iii_param_0,
	.param .u64 .ptr .align 1 _Z24matrix_product_transposePiS_S_iii_param_1,
	.param .u64 .ptr .align 1 _Z24matrix_product_transposePiS_S_iii_param_2,
	.param .u32 _Z24matrix_product_transposePiS_S_iii_param_3,
	.param .u32 _Z24matrix_product_transposePiS_S_iii_param_4,
	.param .u32 _Z24matrix_product_transposePiS_S_iii_param_5
)
{
	.reg .pred 	%p<13>;
	.reg .b32 	%r<89>;
	.reg .b32 	%f<53>;
	.reg .b64 	%rd<40>;

	ld.param.u64 	%rd8, [_Z24matrix_product_transposePiS_S_iii_param_0];
	ld.param.u64 	%rd9, [_Z24matrix_product_transposePiS_S_iii_param_1];
	ld.param.u64 	%rd7, [_Z24matrix_product_transposePiS_S_iii_param_2];
	ld.param.u32 	%r18, [_Z24matrix_product_transposePiS_S_iii_param_3];
	ld.param.u32 	%r20, [_Z24matrix_product_transposePiS_S_iii_param_4];
	ld.param.u32 	%r19, [_Z24matrix_product_transposePiS_S_iii_param_5];
	cvta.to.global.u64 	%rd1, %rd9;
	cvta.to.global.u64 	%rd2, %rd8;
	mov.u32 	%r22, %ntid.x;
	mov.u32 	%r23, %ctaid.x;
	mov.u32 	%r24, %tid.x;
	mad.lo.s32 	%r1, %r22, %r23, %r24;
	mov.u32 	%r25, %ntid.y;
	mov.u32 	%r26, %ctaid.y;
	mov.u32 	%r27, %tid.y;
	mad.lo.s32 	%r28, %r25, %r26, %r27;
	setp.ge.s32 	%p1, %r1, %r18;
	setp.ge.s32 	%p2, %r28, %r20;
	or.pred  	%p3, %p1, %p2;
	@%p3 bra 	$L__BB4_14;
	setp.lt.s32 	%p4, %r19, 1;
	mov.f32 	%f52, 0f00000000;
	@%p4 bra 	$L__BB4_13;
	mul.lo.s32 	%r3, %r19, %r28;
	mul.lo.s32 	%r4, %r19, %r1;
	and.b32  	%r5, %r19, 7;
	setp.lt.u32 	%p5, %r19, 8;
	mov.f32 	%f52, 0f00000000;
	mov.b32 	%r87, 0;
	@%p5 bra 	$L__BB4_5;
	and.b32  	%r87, %r19, 2147483640;
	neg.s32 	%r85, %r87;
	mul.wide.u32 	%rd10, %r3, 4;
	add.s64 	%rd11, %rd10, %rd2;
	add.s64 	%rd39, %rd11, 16;
	add.s64 	%rd4, %rd1, 16;
	mov.f32 	%f52, 0f00000000;
	mov.u32 	%r84, %r4;
$L__BB4_4:
	.pragma "nounroll";
	mul.wide.s32 	%rd12, %r84, 4;
	add.s64 	%rd13, %rd4, %rd12;
	ld.global.u32 	%r30, [%rd39+-16];
	ld.global.u32 	%r31, [%rd13+-16];
	mul.lo.s32 	%r32, %r31, %r30;
	cvt.rn.f32.s32 	%f17, %r32;
	add.f32 	%f18, %f52, %f17;
	ld.global.u32 	%r33, [%rd39+-12];
	ld.global.u32 	%r34, [%rd13+-12];
	mul.lo.s32 	%r35, %r34, %r33;
	cvt.rn.f32.s32 	%f19, %r35;
	add.f32 	%f20, %f18, %f19;
	ld.global.u32 	%r36, [%rd39+-8];
	ld.global.u32 	%r37, [%rd13+-8];
	mul.lo.s32 	%r38, %r37, %r36;
	cvt.rn.f32.s32 	%f21, %r38;
	add.f32 	%f22, %f20, %f21;
	ld.global.u32 	%r39, [%rd39+-4];
	ld.global.u32 	%r40, [%rd13+-4];
	mul.lo.s32 	%r41, %r40, %r39;
	cvt.rn.f32.s32 	%f23, %r41;
	add.f32 	%f24, %f22, %f23;
	ld.global.u32 	%r42, [%rd39];
	ld.global.u32 	%r43, [%rd13];
	mul.lo.s32 	%r44, %r43, %r42;
	cvt.rn.f32.s32 	%f25, %r44;
	add.f32 	%f26, %f24, %f25;
	ld.global.u32 	%r45, [%rd39+4];
	ld.global.u32 	%r46, [%rd13+4];
	mul.lo.s32 	%r47, %r46, %r45;
	cvt.rn.f32.s32 	%f27, %r47;
	add.f32 	%f28, %f26, %f27;
	ld.global.u32 	%r48, [%rd39+8];
	ld.global.u32 	%r49, [%rd13+8];
	mul.lo.s32 	%r50, %r49, %r48;
	cvt.rn.f32.s32 	%f29, %r50;
	add.f32 	%f30, %f28, %f29;
	ld.global.u32 	%r51, [%rd39+12];
	ld.global.u32 	%r52, [%rd13+12];
	mul.lo.s32 	%r53, %r52, %r51;
	cvt.rn.f32.s32 	%f31, %r53;
	add.f32 	%f52, %f30, %f31;
	add.s32 	%r85, %r85, 8;
	add.s64 	%rd39, %rd39, 32;
	add.s32 	%r84, %r84, 8;
	setp.ne.s32 	%p6, %r85, 0;
	@%p6 bra 	$L__BB4_4;
$L__BB4_5:
	setp.eq.s32 	%p7, %r5, 0;
	@%p7 bra 	$L__BB4_13;
	and.b32  	%r13, %r19, 3;
	setp.lt.u32 	%p8, %r5, 4;
	@%p8 bra 	$L__BB4_8;
	add.s32 	%r54, %r87, %r3;
	mul.wide.u32 	%rd14, %r54, 4;
	add.s64 	%rd15, %rd2, %rd14;
	ld.global.u32 	%r55, [%rd15];
	add.s32 	%r56, %r87, %r4;
	mul.wide.s32 	%rd16, %r56, 4;
	add.s64 	%rd17, %rd1, %rd16;
	ld.global.u32 	%r57, [%rd17];
	mul.lo.s32 	%r58, %r57, %r55;
	cvt.rn.f32.s32 	%f33, %r58;
	add.f32 	%f34, %f52, %f33;
	cvt.u64.u32 	%rd18, %r3;
	cvt.u64.u32 	%rd19, %r87;
	add.s64 	%rd20, %rd19, %rd18;
	shl.b64 	%rd21, %rd20, 2;
	add.s64 	%rd22, %rd2, %rd21;
	ld.global.u32 	%r59, [%rd22+4];
	ld.global.u32 	%r60, [%rd17+4];
	mul.lo.s32 	%r61, %r60, %r59;
	cvt.rn.f32.s32 	%f35, %r61;
	add.f32 	%f36, %f34, %f35;
	ld.global.u32 	%r62, [%rd22+8];
	ld.global.u32 	%r63, [%rd17+8];
	mul.lo.s32 	%r64, %r63, %r62;
	cvt.rn.f32.s32 	%f37, %r64;
	add.f32 	%f38, %f36, %f37;
	ld.global.u32 	%r65, [%rd22+12];
	ld.global.u32 	%r66, [%rd17+12];
	mul.lo.s32 	%r67, %r66, %r65;
	cvt.rn.f32.s32 	%f39, %r67;
	add.f32 	%f52, %f38, %f39;
	add.s32 	%r87, %r87, 4;
$L__BB4_8:
	setp.eq.s32 	%p9, %r13, 0;
	@%p9 bra 	$L__BB4_13;
	setp.eq.s32 	%p10, %r13, 1;
	@%p10 bra 	$L__BB4_11;
	add.s32 	%r68, %r87, %r3;
	mul.wide.u32 	%rd23, %r68, 4;
	add.s64 	%rd24, %rd2, %rd23;
	ld.global.u32 	%r69, [%rd24];
	add.s32 	%r70, %r87, %r4;
	mul.wide.s32 	%rd25, %r70, 4;
	add.s64 	%rd26, %rd1, %rd25;
	ld.global.u32 	%r71, [%rd26];
	mul.lo.s32 	%r72, %r71, %r69;
	cvt.rn.f32.s32 	%f41, %r72;
	add.f32 	%f42, %f52, %f41;
	cvt.u64.u32 	%rd27, %r3;
	cvt.u64.u32 	%rd28, %r87;
	add.s64 	%rd29, %rd28, %rd27;
	shl.b64 	%rd30, %rd29, 2;
	add.s64 	%rd31, %rd2, %rd30;
	ld.global.u32 	%r73, [%rd31+4];
	ld.global.u32 	%r74, [%rd26+4];
	mul.lo.s32 	%r75, %r74, %r73;
	cvt.rn.f32.s32 	%f43, %r75;
	add.f32 	%f52, %f42, %f43;
	add.s32 	%r87, %r87, 2;
$L__BB4_11:
	and.b32  	%r76, %r19, 1;
	setp.eq.b32 	%p11, %r76, 1;
	not.pred 	%p12, %p11;
	@%p12 bra 	$L__BB4_13;
	add.s32 	%r77, %r87, %r3;
	mul.wide.u32 	%rd32, %r77, 4;
	add.s64 	%rd33, %rd2, %rd32;
	ld.global.u32 	%r78, [%rd33];
	add.s32 	%r79, %r87, %r4;
	mul.wide.s32 	%rd34, %r79, 4;
	add.s64 	%rd35, %rd1, %rd34;
	ld.global.u32 	%r80, [%rd35];
	mul.lo.s32 	%r81, %r80, %r78;
	cvt.rn.f32.s32 	%f44, %r81;
	add.f32 	%f52, %f52, %f44;
$L__BB4_13:
	cvt.rzi.s32.f32 	%r82, %f52;
	mad.lo.s32 	%r83, %r18, %r28, %r1;
	cvta.to.global.u64 	%rd36, %rd7;
	mul.wide.s32 	%rd37, %r83, 4;
	add.s64 	%rd38, %rd36, %rd37;
	st.global.u32 	[%rd38], %r82;
$L__BB4_14:
	ret;

}


// ===== COMPILED SASS (sm_100) =====

	.target	sm_100

	.elftype	@"ET_EXEC"


//--------------------- .note.nv.tkinfo           --------------------------
	.section	.note.nv.tkinfo,"",@"SHT_NOTE"
	.sectionflags	@"SHF_NOTE_NV_TKINFO"
	.tkinfo
        /*0018*/ 	.word	0x00000002
        /*0030*/ 	.string	""
        /*0030*/ 	.string	"ptxas"
        /*0030*/ 	.string	"Cuda compilation tools, release 13.0, V13.0.88"
        /*0030*/ 	.string	"Build cuda_13.0.r13.0/compiler.36424714_0"
        /*0030*/ 	.string	"-arch sm_100 -m 64 "



//--------------------- .note.nv.cuinfo           --------------------------
	.section	.note.nv.cuinfo,"",@"SHT_NOTE"
	.sectionflags	@"SHF_NOTE_NV_CUINFO"
        /*0018*/ 	.short	0x0002
        /*001a*/ 	.short	0x0064
        /*001c*/ 	.short	0x0082
	.zero		2


//--------------------- .nv.info                  --------------------------
	.section	.nv.info,"",@"SHT_CUDA_INFO"
	.align	4


	//----- nvinfo : EIATTR_REGCOUNT
	.align		4
        /*0000*/ 	.byte	0x04, 0x2f
        /*0002*/ 	.short	(.L_1 - .L_0)
	.align		4
.L_0:
        /*0004*/ 	.word	index@(_Z14matrix_productPfS_S_iiii)
        /*0008*/ 	.word	0x00000020


	//----- nvinfo : EIATTR_FRAME_SIZE
	.align		4
.L_1:
        /*000c*/ 	.byte	0x04, 0x11
        /*000e*/ 	.short	(.L_3 - .L_2)
	.align		4
.L_2:
        /*0010*/ 	.word	index@(_Z14matrix_productPfS_S_iiii)
        /*0014*/ 	.word	0x00000000


	//----- nvinfo : EIATTR_REGCOUNT
	.align		4
.L_3:
        /*0018*/ 	.byte	0x04, 0x2f
        /*001a*/ 	.short	(.L_5 - .L_4)
	.align		4
.L_4:
        /*001c*/ 	.word	index@(_Z24matrix_transpose_productPfS_S_iiii)
        /*0020*/ 	.word	0x00000020


	//----- nvinfo : EIATTR_FRAME_SIZE
	.align		4
.L_5:
        /*0024*/ 	.byte	0x04, 0x11
        /*0026*/ 	.short	(.L_7 - .L_6)
	.align		4
.L_6:
        /*0028*/ 	.word	index@(_Z24matrix_transpose_productPfS_S_iiii)
        /*002c*/ 	.word	0x00000000


	//----- nvinfo : EIATTR_REGCOUNT
	.align		4
.L_7:
        /*0030*/ 	.byte	0x04, 0x2f
        /*0032*/ 	.short	(.L_9 - .L_8)
	.align		4
.L_8:
        /*0034*/ 	.word	index@(_Z24matrix_product_transposePfS_S_iiii)
        /*0038*/ 	.word	0x00000024


	//----- nvinfo : EIATTR_FRAME_SIZE
	.align		4
.L_9:
        /*003c*/ 	.byte	0x04, 0x11
        /*003e*/ 	.short	(.L_11 - .L_10)
	.align		4
.L_10:
        /*0040*/ 	.word	index@(_Z24matrix_product_transposePfS_S_iiii)
        /*0044*/ 	.word	0x00000000


	//----- nvinfo : EIATTR_REGCOUNT
	.align		4
.L_11:
        /*0048*/ 	.byte	0x04, 0x2f
        /*004a*/ 	.short	(.L_13 - .L_12)
	.align		4
.L_12:
        /*004c*/ 	.word	index@(_Z15kernel_functionPfS_S_iii)
        /*0050*/ 	.word	0x00000020


	//----- nvinfo : EIATTR_FRAME_SIZE
	.align		4
.L_13:
        /*0054*/ 	.byte	0x04, 0x11
        /*0056*/ 	.short	(.L_15 - .L_14)
	.align		4
.L_14:
        /*0058*/ 	.word	index@(_Z15kernel_functionPfS_S_iii)
        /*005c*/ 	.word	0x00000000


	//----- nvinfo : EIATTR_REGCOUNT
	.align		4
.L_15:
        /*0060*/ 	.byte	0x04, 0x2f
        /*0062*/ 	.short	(.L_17 - .L_16)
	.align		4
.L_16:
        /*0064*/ 	.word	index@(_Z24matrix_product_transposePiS_S_iii)
        /*0068*/ 	.word	0x0000001d


	//----- nvinfo : EIATTR_FRAME_SIZE
	.align		4
.L_17:
        /*006c*/ 	.byte	0x04, 0x11
        /*006e*/ 	.short	(.L_19 - .L_18)
	.align		4
.L_18:
        /*0070*/ 	.word	index@(_Z24matrix_product_transposePiS_S_iii)
        /*0074*/ 	.word	0x00000000


	//----- nvinfo : EIATTR_MIN_STACK_SIZE
	.align		4
.L_19:
        /*0078*/ 	.byte	0x04, 0x12
        /*007a*/ 	.short	(.L_21 - .L_20)
	.align		4
.L_20:
        /*007c*/ 	.word	index@(_Z24matrix_product_transposePiS_S_iii)
        /*0080*/ 	.word	0x00000000


	//----- nvinfo : EIATTR_MIN_STACK_SIZE
	.align		4
.L_21:
        /*0084*/ 	.byte	0x04, 0x12
        /*0086*/ 	.short	(.L_23 - .L_22)
	.align		4
.L_22:
        /*0088*/ 	.word	index@(_Z15kernel_functionPfS_S_iii)
        /*008c*/ 	.word	0x00000000


	//----- nvinfo : EIATTR_MIN_STACK_SIZE
	.align		4
.L_23:
        /*0090*/ 	.byte	0x04, 0x12
        /*0092*/ 	.short	(.L_25 - .L_24)
	.align		4
.L_24:
        /*0094*/ 	.word	index@(_Z24matrix_product_transposePfS_S_iiii)
        /*0098*/ 	.word	0x00000000


	//----- nvinfo : EIATTR_MIN_STACK_SIZE
	.align		4
.L_25:
        /*009c*/ 	.byte	0x04, 0x12
        /*009e*/ 	.short	(.L_27 - .L_26)
	.align		4
.L_26:
        /*00a0*/ 	.word	index@(_Z24matrix_transpose_productPfS_S_iiii)
        /*00a4*/ 	.word	0x00000000


	//----- nvinfo : EIATTR_MIN_STACK_SIZE
	.align		4
.L_27:
        /*00a8*/ 	.byte	0x04, 0x12
        /*00aa*/ 	.short	(.L_29 - .L_28)
	.align		4
.L_28:
        /*00ac*/ 	.word	index@(_Z14matrix_productPfS_S_iiii)
        /*00b0*/ 	.word	0x00000000
.L_29:


//--------------------- .nv.compat                --------------------------
	.section	.nv.compat,"",@"SHT_CUDA_COMPAT_INFO"
	.align	4
        /*0000*/ 	.byte	0x02, 0x09, 0x00, 0x00, 0x02, 0x02, 0x01, 0x00, 0x02, 0x05, 0x05, 0x00, 0x03, 0x07, 0x01, 0x01
        /*0010*/ 	.byte	0x02, 0x03, 0x00, 0x00, 0x02, 0x06, 0x01, 0x00, 0x04, 0x0b, 0x08, 0x00, 0x09, 0x00, 0x00, 0x00
        /*0020*/ 	.byte	0x00, 0x00, 0x00, 0x00


//--------------------- .nv.info._Z24matrix_product_transposePiS_S_iii --------------------------
	.section	.nv.info._Z24matrix_product_transposePiS_S_iii,"",@"SHT_CUDA_INFO"
	.sectionflags	@""
	.align	4


	//----- nvinfo : EIATTR_CUDA_API_VERSION
	.align		4
        /*0000*/ 	.byte	0x04, 0x37
        /*0002*/ 	.short	(.L_31 - .L_30)
.L_30:
        /*0004*/ 	.word	0x00000082


	//----- nvinfo : EIATTR_KPARAM_INFO
	.align		4
.L_31:
        /*0008*/ 	.byte	0x04, 0x17
        /*000a*/ 	.short	(.L_33 - .L_32)
.L_32:
        /*000c*/ 	.word	0x00000000
        /*0010*/ 	.short	0x0005
        /*0012*/ 	.short	0x0020
        /*0014*/ 	.byte	0x00, 0xf0, 0x11, 0x00


	//----- nvinfo : EIATTR_KPARAM_INFO
	.align		4
.L_33:
        /*0018*/ 	.byte	0x04, 0x17
        /*001a*/ 	.short	(.L_35 - .L_34)
.L_34:
        /*001c*/ 	.word	0x00000000
        /*0020*/ 	.short	0x0004
        /*0022*/ 	.short	0x001c
        /*0024*/ 	.byte	0x00, 0xf0, 0x11, 0x00


	//----- nvinfo : EIATTR_KPARAM_INFO
	.align		4
.L_35:
        /*0028*/ 	.byte	0x04, 0x17
        /*002a*/ 	.short	(.L_37 - .L_36)
.L_36:
        /*002c*/ 	.word	0x00000000
        /*0030*/ 	.short	0x0003
        /*0032*/ 	.short	0x0018
        /*0034*/ 	.byte	0x00, 0xf0, 0x11, 0x00


	//----- nvinfo : EIATTR_KPARAM_INFO
	.align		4
.L_37:
        /*0038*/ 	.byte	0x04, 0x17
        /*003a*/ 	.short	(.L_39 - .L_38)
.L_38:
        /*003c*/ 	.word	0x00000000
        /*0040*/ 	.short	0x0002
        /*0042*/ 	.short	0x0010
        /*0044*/ 	.byte	0x00, 0xf5, 0x21, 0x00


	//----- nvinfo : EIATTR_KPARAM_INFO
	.align		4
.L_39:
        /*0048*/ 	.byte	0x04, 0x17
        /*004a*/ 	.short	(.L_41 - .L_40)
.L_40:
        /*004c*/ 	.word	0x00000000
        /*0050*/ 	.short	0x0001
        /*0052*/ 	.short	0x0008
        /*0054*/ 	.byte	0x00, 0xf5, 0x21, 0x00


	//----- nvinfo : EIATTR_KPARAM_INFO
	.align		4
.L_41:
        /*0058*/ 	.byte	0x04, 0x17
        /*005a*/ 	.short	(.L_43 - .L_42)
.L_42:
        /*005c*/ 	.word	0x00000000
        /*0060*/ 	.short	0x0000
        /*0062*/ 	.short	0x0000
        /*0064*/ 	.byte	0x00, 0xf5, 0x21, 0x00


	//----- nvinfo : EIATTR_SPARSE_MMA_MASK
	.align		4
.L_43:
        /*0068*/ 	.byte	0x03, 0x50
        /*006a*/ 	.short	0x0000


	//----- nvinfo : EIATTR_MAXREG_COUNT
	.align		4
        /*006c*/ 	.byte	0x03, 0x1b
        /*006e*/ 	.short	0x00ff


	//----- nvinfo : EIATTR_MERCURY_ISA_VERSION
	.align		4
        /*0070*/ 	.byte	0x03, 0x5f
        /*0072*/ 	.short	0x0101


	//----- nvinfo : EIATTR_VRC_CTA_INIT_COUNT
	.align		4
        /*0074*/ 	.byte	0x02, 0x4a
	.zero		1
	.zero		1


	//----- nvinfo : EIATTR_EXIT_INSTR_OFFSETS
	.align		4
        /*0078*/ 	.byte	0x04, 0x1c
        /*007a*/ 	.short	(.L_45 - .L_44)


	//   ....[0]....
.L_44:
        /*007c*/ 	.word	0x000000c0


	//   ....[1]....
        /*0080*/ 	.word	0x00000a70


	//----- nvinfo : EIATTR_CBANK_PARAM_SIZE
	.align		4
.L_45:
        /*0084*/ 	.byte	0x03, 0x19
        /*0086*/ 	.short	0x0024


	//----- nvinfo : EIATTR_PARAM_CBANK
	.align		4
        /*0088*/ 	.byte	0x04, 0x0a
        /*008a*/ 	.short	(.L_47 - .L_46)
	.align		4
.L_46:
        /*008c*/ 	.word	index@(.nv.constant0._Z24matrix_product_transposePiS_S_iii)
        /*0090*/ 	.short	0x0380
        /*0092*/ 	.short	0x0024


	//----- nvinfo : EIATTR_SW_WAR
	.align		4
.L_47:
        /*0094*/ 	.byte	0x04, 0x36
        /*0096*/ 	.short	(.L_49 - .L_48)
.L_48:
        /*0098*/ 	.word	0x00000008
.L_49:


//--------------------- .nv.info._Z15kernel_functionPfS_S_iii --------------------------
	.section	.nv.info._Z15kernel_functionPfS_S_iii,"",@"SHT_CUDA_INFO"
	.sectionflags	@""
	.align	4


	//----- nvinfo : EIATTR_CUDA_API_VERSION
	.align		4
        /*0000*/ 	.byte	0x04, 0x37
        /*0002*/ 	.short	(.L_51 - .L_50)
.L_50:
        /*0004*/ 	.word	0x00000082


	//----- nvinfo : EIATTR_KPARAM_INFO
	.align		4
.L_51:
        /*0008*/ 	.byte	0x04, 0x17
        /*000a*/ 	.short	(.L_53 - .L_52)
.L_52:
        /*000c*/ 	.word	0x00000000
        /*0010*/ 	.short	0x0005
        /*0012*/ 	.short	0x0020
        /*0014*/ 	.byte	0x00, 0xf0, 0x11, 0x00


	//----- nvinfo : EIATTR_KPARAM_INFO
	.align		4
.L_53:
        /*0018*/ 	.byte	0x04, 0x17
        /*001a*/ 	.short	(.L_55 - .L_54)
.L_54:
        /*001c*/ 	.word	0x00000000
        /*0020*/ 	.short	0x0004
        /*0022*/ 	.short	0x001c
        /*0024*/ 	.byte	0x00, 0xf0, 0x11, 0x00


	//----- nvinfo : EIATTR_KPARAM_INFO
	.align		4
.L_55:
        /*0028*/ 	.byte	0x04, 0x17
        /*002a*/ 	.short	(.L_57 - .L_56)
.L_56:
        /*002c*/ 	.word	0x00000000
        /*0030*/ 	.short	0x0003
        /*0032*/ 	.short	0x0018
        /*0034*/ 	.byte	0x00, 0xf0, 0x11, 0x00


	//----- nvinfo : EIATTR_KPARAM_INFO
	.align		4
.L_57:
        /*0038*/ 	.byte	0x04, 0x17
        /*003a*/ 	.short	(.L_59 - .L_58)
.L_58:
        /*003c*/ 	.word	0x00000000
        /*0040*/ 	.short	0x0002
        /*0042*/ 	.short	0x0010
        /*0044*/ 	.byte	0x00, 0xf5, 0x21, 0x00


	//----- nvinfo : EIATTR_KPARAM_INFO
	.align		4
.L_59:
        /*0048*/ 	.byte	0x04, 0x17
        /*004a*/ 	.short	(.L_61 - .L_60)
.L_60:
        /*004c*/ 	.word	0x00000000
        /*0050*/ 	.short	0x0001
        /*0052*/ 	.short	0x0008
        /*0054*/ 	.byte	0x00, 0xf5, 0x21, 0x00


	//----- nvinfo : EIATTR_KPARAM_INFO
	.align		4
.L_61:
        /*0058*/ 	.byte	0x04, 0x17
        /*005a*/ 	.short	(.L_63 - .L_62)
.L_62:
        /*005c*/ 	.word	0x00000000
        /*0060*/ 	.short	0x0000
        /*0062*/ 	.short	0x0000
        /*0064*/ 	.byte	0x00, 0xf5, 0x21, 0x00


	//----- nvinfo : EIATTR_SPARSE_MMA_MASK
	.align		4
.L_63:
        /*0068*/ 	.byte	0x03, 0x50
        /*006a*/ 	.short	0x0000


	//----- nvinfo : EIATTR_MAXREG_COUNT
	.align		4
        /*006c*/ 	.byte	0x03, 0x1b
        /*006e*/ 	.short	0x00ff


	//----- nvinfo : EIATTR_MERCURY_ISA_VERSION
	.align		4
        /*0070*/ 	.byte	0x03, 0x5f
        /*0072*/ 	.short	0x0101


	//----- nvinfo : EIATTR_VRC_CTA_INIT_COUNT
	.align		4
        /*0074*/ 	.byte	0x02, 0x4a
	.zero		1
	.zero		1


	//----- nvinfo : EIATTR_EXIT_INSTR_OFFSETS
	.align		4
        /*0078*/ 	.byte	0x04, 0x1c
        /*007a*/ 	.short	(.L_65 - .L_64)


	//   ....[0]....
.L_64:
        /*007c*/ 	.word	0x000000c0


	//   ....[1]....
        /*0080*/ 	.word	0x000008a0


	//----- nvinfo : EIATTR_CBANK_PARAM_SIZE
	.align		4
.L_65:
        /*0084*/ 	.byte	0x03, 0x19
        /*0086*/ 	.short	0x0024


	//----- nvinfo : EIATTR_PARAM_CBANK
	.align		4
        /*0088*/ 	.byte	0x04, 0x0a
        /*008a*/ 	.short	(.L_67 - .L_66)
	.align		4
.L_66:
        /*008c*/ 	.word	index@(.nv.constant0._Z15kernel_functionPfS_S_iii)
        /*0090*/ 	.short	0x0380
        /*0092*/ 	.short	0x0024


	//----- nvinfo : EIATTR_SW_WAR
	.align		4
.L_67:
        /*0094*/ 	.byte	0x04, 0x36
        /*0096*/ 	.short	(.L_69 - .L_68)
.L_68:
        /*0098*/ 	.word	0x00000008
.L_69:


//--------------------- .nv.info._Z24matrix_product_transposePfS_S_iiii --------------------------
	.section	.nv.info._Z24matrix_product_transposePfS_S_iiii,"",@"SHT_CUDA_INFO"
	.sectionflags	@""
	.align	4


	//----- nvinfo : EIATTR_CUDA_API_VERSION
	.align		4
        /*0000*/ 	.byte	0x04, 0x37
        /*0002*/ 	.short	(.L_71 - .L_70)
.L_70:
        /*0004*/ 	.word	0x00000082


	//----- nvinfo : EIATTR_KPARAM_INFO
	.align		4
.L_71:
        /*0008*/ 	.byte	0x04, 0x17
        /*000a*/ 	.short	(.L_73 - .L_72)
.L_72:
        /*000c*/ 	.word	0x00000000
        /*0010*/ 	.short	0x0006
        /*0012*/ 	.short	0x0024
        /*0014*/ 	.byte	0x00, 0xf0, 0x11, 0x00


	//----- nvinfo : EIATTR_KPARAM_INFO
	.align		4
.L_73:
        /*0018*/ 	.byte	0x04, 0x17
        /*001a*/ 	.short	(.L_75 - .L_74)
.L_74:
        /*001c*/ 	.word	0x00000000
        /*0020*/ 	.short	0x0005
        /*0022*/ 	.short	0x0020
        /*0024*/ 	.byte	0x00, 0xf0, 0x11, 0x00


	//----- nvinfo : EIATTR_KPARAM_INFO
	.align		4
.L_75:
        /*0028*/ 	.byte	0x04, 0x17
        /*002a*/ 	.short	(.L_77 - .L_76)
.L_76:
        /*002c*/ 	.word	0x00000000
        /*0030*/ 	.short	0x0004
        /*0032*/ 	.short	0x001c
        /*0034*/ 	.byte	0x00, 0xf0, 0x11, 0x00


	//----- nvinfo : EIATTR_KPARAM_INFO
	.align		4
.L_77:
        /*0038*/ 	.byte	0x04, 0x17
        /*003a*/ 	.short	(.L_79 - .L_78)
.L_78:
        /*003c*/ 	.word	0x00000000
        /*0040*/ 	.short	0x0003
        /*0042*/ 	.short	0x0018
        /*0044*/ 	.byte	0x00, 0xf0, 0x11, 0x00


	//----- nvinfo : EIATTR_KPARAM_INFO
	.align		4
.L_79:
        /*0048*/ 	.byte	0x04, 0x17
        /*004a*/ 	.short	(.L_81 - .L_80)
.L_80:
        /*004c*/ 	.word	0x00000000
        /*0050*/ 	.short	0x0002
        /*0052*/ 	.short	0x0010
        /*0054*/ 	.byte	0x00, 0xf5, 0x21, 0x00


	//----- nvinfo : EIATTR_KPARAM_INFO
	.align		4
.L_81:
        /*0058*/ 	.byte	0x04, 0x17
        /*005a*/ 	.short	(.L_83 - .L_82)
.L_82:
        /*005c*/ 	.word	0x00000000
        /*0060*/ 	.short	0x0001
        /*0062*/ 	.short	0x0008
        /*0064*/ 	.byte	0x00, 0xf5, 0x21, 0x00


	//----- nvinfo : EIATTR_KPARAM_INFO
	.align		4
.L_83:
        /*0068*/ 	.byte	0x04, 0x17
        /*006a*/ 	.short	(.L_85 - .L_84)
.L_84:
        /*006c*/ 	.word	0x00000000
        /*0070*/ 	.short	0x0000
        /*0072*/ 	.short	0x0000
        /*0074*/ 	.byte	0x00, 0xf5, 0x21, 0x00


	//----- nvinfo : EIATTR_SPARSE_MMA_MASK
	.align		4
.L_85:
        /*0078*/ 	.byte	0x03, 0x50
        /*007a*/ 	.short	0x0000


	//----- nvinfo : EIATTR_MAXREG_COUNT
	.align		4
        /*007c*/ 	.byte	0x03, 0x1b
        /*007e*/ 	.short	0x00ff


	//----- nvinfo : EIATTR_NUM_BARRIERS
	.align		4
        /*0080*/ 	.byte	0x02, 0x4c
        /*0082*/ 	.byte	0x01
	.zero		1


	//----- nvinfo : EIATTR_MERCURY_ISA_VERSION
	.align		4
        /*0084*/ 	.byte	0x03, 0x5f
        /*0086*/ 	.short	0x0101


	//----- nvinfo : EIATTR_UNUSED_LOAD_BYTE_OFFSET
	.align		4
        /*0088*/ 	.byte	0x04, 0x44
        /*008a*/ 	.short	(.L_87 - .L_86)


	//   ....[0]....
.L_86:
        /*008c*/ 	.word	0x00000a60
        /*0090*/ 	.word	0x00000fff


	//   ....[1]....
        /*0094*/ 	.word	0x00000a70
        /*0098*/ 	.word	0x00000fff


	//----- nvinfo : EIATTR_VRC_CTA_INIT_COUNT
	.align		4
.L_87:
        /*009c*/ 	.byte	0x02, 0x4a
	.zero		1
	.zero		1


	//----- nvinfo : EIATTR_EXIT_INSTR_OFFSETS
	.align		4
        /*00a0*/ 	.byte	0x04, 0x1c
        /*00a2*/ 	.short	(.L_89 - .L_88)


	//   ....[0]....
.L_88:
        /*00a4*/ 	.word	0x00000b10


	//   ....[1]....
        /*00a8*/ 	.word	0x00000b60


	//----- nvinfo : EIATTR_CBANK_PARAM_SIZE
	.align		4
.L_89:
        /*00ac*/ 	.byte	0x03, 0x19
        /*00ae*/ 	.short	0x0028


	//----- nvinfo : EIATTR_PARAM_CBANK
	.align		4
        /*00b0*/ 	.byte	0x04, 0x0a
        /*00b2*/ 	.short	(.L_91 - .L_90)
	.align		4
.L_90:
        /*00b4*/ 	.word	index@(.nv.constant0._Z24matrix_product_transposePfS_S_iiii)
        /*00b8*/ 	.short	0x0380
        /*00ba*/ 	.short	0x0028


	//----- nvinfo : EIATTR_SW_WAR
	.align		4
.L_91:
        /*00bc*/ 	.byte	0x04, 0x36
        /*00be*/ 	.short	(.L_93 - .L_92)
.L_92:
        /*00c0*/ 	.word	0x00000008
.L_93:


//--------------------- .nv.info._Z24matrix_transpose_productPfS_S_iiii --------------------------
	.section	.nv.info._Z24matrix_transpose_productPfS_S_iiii,"",@"SHT_CUDA_INFO"
	.sectionflags	@""
	.align	4


	//----- nvinfo : EIATTR_CUDA_API_VERSION
	.align		4
        /*0000*/ 	.byte	0x04, 0x37
        /*0002*/ 	.short	(.L_95 - .L_94)
.L_94:
        /*0004*/ 	.word	0x00000082


	//----- nvinfo : EIATTR_KPARAM_INFO
	.align		4
.L_95:
        /*0008*/ 	.byte	0x04, 0x17
        /*000a*/ 	.short	(.L_97 - .L_96)
.L_96:
        /*000c*/ 	.word	0x00000000
        /*0010*/ 	.short	0x0006
        /*0012*/ 	.short	0x0024
        /*0014*/ 	.byte	0x00, 0xf0, 0x11, 0x00


	//----- nvinfo : EIATTR_KPARAM_INFO
	.align		4
.L_97:
        /*0018*/ 	.byte	0x04, 0x17
        /*001a*/ 	.short	(.L_99 - .L_98)
.L_98:
        /*001c*/ 	.word	0x00000000
        /*0020*/ 	.short	0x0005
        /*0022*/ 	.short	0x0020
        /*0024*/ 	.byte	0x00, 0xf0, 0x11, 0x00


	//----- nvinfo : EIATTR_KPARAM_INFO
	.align		4
.L_99:
        /*0028*/ 	.byte	0x04, 0x17
        /*002a*/ 	.short	(.L_101 - .L_100)
.L_100:
        /*002c*/ 	.word	0x00000000
        /*0030*/ 	.short	0x0004
        /*0032*/ 	.short	0x001c
        /*0034*/ 	.byte	0x00, 0xf0, 0x11, 0x00


	//----- nvinfo : EIATTR_KPARAM_INFO
	.align		4
.L_101:
        /*0038*/ 	.byte	0x04, 0x17
        /*003a*/ 	.short	(.L_103 - .L_102)
.L_102:
        /*003c*/ 	.word	0x00000000
        /*0040*/ 	.short	0x0003
        /*0042*/ 	.short	0x0018
        /*0044*/ 	.byte	0x00, 0xf0, 0x11, 0x00


	//----- nvinfo : EIATTR_KPARAM_INFO
	.align		4
.L_103:
        /*0048*/ 	.byte	0x04, 0x17
        /*004a*/ 	.short	(.L_105 - .L_104)
.L_104:
        /*004c*/ 	.word	0x00000000
        /*0050*/ 	.short	0x0002
        /*0052*/ 	.short	0x0010
        /*0054*/ 	.byte	0x00, 0xf5, 0x21, 0x00


	//----- nvinfo : EIATTR_KPARAM_INFO
	.align		4
.L_105:
        /*0058*/ 	.byte	0x04, 0x17
        /*005a*/ 	.short	(.L_107 - .L_106)
.L_106:
        /*005c*/ 	.word	0x00000000
        /*0060*/ 	.short	0x0001
        /*0062*/ 	.short	0x0008
        /*0064*/ 	.byte	0x00, 0xf5, 0x21, 0x00


	//----- nvinfo : EIATTR_KPARAM_INFO
	.align		4
.L_107:
        /*0068*/ 	.byte	0x04, 0x17
        /*006a*/ 	.short	(.L_109 - .L_108)
.L_108:
        /*006c*/ 	.word	0x00000000
        /*0070*/ 	.short	0x0000
        /*0072*/ 	.short	0x0000
        /*0074*/ 	.byte	0x00, 0xf5, 0x21, 0x00


	//----- nvinfo : EIATTR_SPARSE_MMA_MASK
	.align		4
.L_109:
        /*0078*/ 	.byte	0x03, 0x50
        /*007a*/ 	.short	0x0000


	//----- nvinfo : EIATTR_MAXREG_COUNT
	.align		4
        /*007c*/ 	.byte	0x03, 0x1b
        /*007e*/ 	.short	0x00ff


	//----- nvinfo : EIATTR_NUM_BARRIERS
	.align		4
        /*0080*/ 	.byte	0x02, 0x4c
        /*0082*/ 	.byte	0x01
	.zero		1


	//----- nvinfo : EIATTR_MERCURY_ISA_VERSION
	.align		4
        /*0084*/ 	.byte	0x03, 0x5f
        /*0086*/ 	.short	0x0101


	//----- nvinfo : EIATTR_UNUSED_LOAD_BYTE_OFFSET
	.align		4
        /*0088*/ 	.byte	0x04, 0x44
        /*008a*/ 	.short	(.L_111 - .L_110)


	//   ....[0]....
.L_110:
        /*008c*/ 	.word	0x00000bc0
        /*0090*/ 	.word	0x00000fff


	//----- nvinfo : EIATTR_VRC_CTA_INIT_COUNT
	.align		4
.L_111:
        /*0094*/ 	.byte	0x02, 0x4a
	.zero		1
	.zero		1


	//----- nvinfo : EIATTR_EXIT_INSTR_OFFSETS
	.align		4
        /*0098*/ 	.byte	0x04, 0x1c
        /*009a*/ 	.short	(.L_113 - .L_112)


	//   ....[0]....
.L_112:
        /*009c*/ 	.word	0x00000c90


	//   ....[1]....
        /*00a0*/ 	.word	0x00000ce0


	//----- nvinfo : EIATTR_CBANK_PARAM_SIZE
	.align		4
.L_113:
        /*00a4*/ 	.byte	0x03, 0x19
        /*00a6*/ 	.short	0x0028


	//----- nvinfo : EIATTR_PARAM_CBANK
	.align		4
        /*00a8*/ 	.byte	0x04, 0x0a
        /*00aa*/ 	.short	(.L_115 - .L_114)
	.align		4
.L_114:
        /*00ac*/ 	.word	index@(.nv.constant0._Z24matrix_transpose_productPfS_S_iiii)
        /*00b0*/ 	.short	0x0380
        /*00b2*/ 	.short	0x0028


	//----- nvinfo : EIATTR_SW_WAR
	.align		4
.L_115:
        /*00b4*/ 	.byte	0x04, 0x36
        /*00b6*/ 	.short	(.L_117 - .L_116)
.L_116:
        /*00b8*/ 	.word	0x00000008
.L_117:


//--------------------- .nv.info._Z14matrix_productPfS_S_iiii --------------------------
	.section	.nv.info._Z14matrix_productPfS_S_iiii,"",@"SHT_CUDA_INFO"
	.sectionflags	@""
	.align	4


	//----- nvinfo : EIATTR_CUDA_API_VERSION
	.align		4
        /*0000*/ 	.byte	0x04, 0x37
        /*0002*/ 	.short	(.L_119 - .L_118)
.L_118:
        /*0004*/ 	.word	0x00000082


	//----- nvinfo : EIATTR_KPARAM_INFO
	.align		4
.L_119:
        /*0008*/ 	.byte	0x04, 0x17
        /*000a*/ 	.short	(.L_121 - .L_120)
.L_120:
        /*000c*/ 	.word	0x00000000
        /*0010*/ 	.short	0x0006
        /*0012*/ 	.short	0x0024
        /*0014*/ 	.byte	0x00, 0xf0, 0x11, 0x00


	//----- nvinfo : EIATTR_KPARAM_INFO
	.align		4
.L_121:
        /*0018*/ 	.byte	0x04, 0x17
        /*001a*/ 	.short	(.L_123 - .L_122)
.L_122:
        /*001c*/ 	.word	0x00000000
        /*0020*/ 	.short	0x0005
        /*0022*/ 	.short	0x0020
        /*0024*/ 	.byte	0x00, 0xf0, 0x11, 0x00


	//----- nvinfo : EIATTR_KPARAM_INFO
	.align		4
.L_123:
        /*0028*/ 	.byte	0x04, 0x17
        /*002a*/ 	.short	(.L_125 - .L_124)
.L_124:
        /*002c*/ 	.word	0x00000000
        /*0030*/ 	.short	0x0004
        /*0032*/ 	.short	0x001c
        /*0034*/ 	.byte	0x00, 0xf0, 0x11, 0x00


	//----- nvinfo : EIATTR_KPARAM_INFO
	.align		4
.L_125:
        /*0038*/ 	.byte	0x04, 0x17
        /*003a*/ 	.short	(.L_127 - .L_126)
.L_126:
        /*003c*/ 	.word	0x00000000
        /*0040*/ 	.short	0x0003
        /*0042*/ 	.short	0x0018
        /*0044*/ 	.byte	0x00, 0xf0, 0x11, 0x00


	//----- nvinfo : EIATTR_KPARAM_INFO
	.align		4
.L_127:
        /*0048*/ 	.byte	0x04, 0x17
        /*004a*/ 	.short	(.L_129 - .L_128)
.L_128:
        /*004c*/ 	.word	0x00000000
        /*0050*/ 	.short	0x0002
        /*0052*/ 	.short	0x0010
        /*0054*/ 	.byte	0x00, 0xf5, 0x21, 0x00


	//----- nvinfo : EIATTR_KPARAM_INFO
	.align		4
.L_129:
        /*0058*/ 	.byte	0x04, 0x17
        /*005a*/ 	.short	(.L_131 - .L_130)
.L_130:
        /*005c*/ 	.word	0x00000000
        /*0060*/ 	.short	0x0001
        /*0062*/ 	.short	0x0008
        /*0064*/ 	.byte	0x00, 0xf5, 0x21, 0x00


	//----- nvinfo : EIATTR_KPARAM_INFO
	.align		4
.L_131:
        /*0068*/ 	.byte	0x04, 0x17
        /*006a*/ 	.short	(.L_133 - .L_132)
.L_132:
        /*006c*/ 	.word	0x00000000
        /*0070*/ 	.short	0x0000
        /*0072*/ 	.short	0x0000
        /*0074*/ 	.byte	0x00, 0xf5, 0x21, 0x00


	//----- nvinfo : EIATTR_SPARSE_MMA_MASK
	.align		4
.L_133:
        /*0078*/ 	.byte	0x03, 0x50
        /*007a*/ 	.short	0x0000


	//----- nvinfo : EIATTR_MAXREG_COUNT
	.align		4
        /*007c*/ 	.byte	0x03, 0x1b
        /*007e*/ 	.short	0x00ff


	//----- nvinfo : EIATTR_NUM_BARRIERS
	.align		4
        /*0080*/ 	.byte	0x02, 0x4c
        /*0082*/ 	.byte	0x01
	.zero		1


	//----- nvinfo : EIATTR_MERCURY_ISA_VERSION
	.align		4
        /*0084*/ 	.byte	0x03, 0x5f
        /*0086*/ 	.short	0x0101


	//----- nvinfo : EIATTR_UNUSED_LOAD_BYTE_OFFSET
	.align		4
        /*0088*/ 	.byte	0x04, 0x44
        /*008a*/ 	.short	(.L_135 - .L_134)


	//   ....[0]....
.L_134:
        /*008c*/ 	.word	0x00000bc0
        /*0090*/ 	.word	0x00000fff


	//----- nvinfo : EIATTR_VRC_CTA_INIT_COUNT
	.align		4
.L_135:
        /*0094*/ 	.byte	0x02, 0x4a
	.zero		1
	.zero		1


	//----- nvinfo : EIATTR_EXIT_INSTR_OFFSETS
	.align		4
        /*0098*/ 	.byte	0x04, 0x1c
        /*009a*/ 	.short	(.L_137 - .L_136)


	//   ....[0]....
.L_136:
        /*009c*/ 	.word	0x00000c90


	//   ....[1]....
        /*00a0*/ 	.word	0x00000ce0


	//----- nvinfo : EIATTR_CBANK_PARAM_SIZE
	.align		4
.L_137:
        /*00a4*/ 	.byte	0x03, 0x19
        /*00a6*/ 	.short	0x0028


	//----- nvinfo : EIATTR_PARAM_CBANK
	.align		4
        /*00a8*/ 	.byte	0x04, 0x0a
        /*00aa*/ 	.short	(.L_139 - .L_138)
	.align		4
.L_138:
        /*00ac*/ 	.word	index@(.nv.constant0._Z14matrix_productPfS_S_iiii)
        /*00b0*/ 	.short	0x0380
        /*00b2*/ 	.short	0x0028


	//----- nvinfo : EIATTR_SW_WAR
	.align		4
.L_139:
        /*00b4*/ 	.byte	0x04, 0x36
        /*00b6*/ 	.short	(.L_141 - .L_140)
.L_140:
        /*00b8*/ 	.word	0x00000008
.L_141:


//--------------------- .nv.callgraph             --------------------------
	.section	.nv.callgraph,"",@"SHT_CUDA_CALLGRAPH"
	.align	4
	.sectionentsize	8
	.align		4
        /*0000*/ 	.word	0x00000000
	.align		4
        /*0004*/ 	.word	0xffffffff
	.align		4
        /*0008*/ 	.word	0x00000000
	.align		4
        /*000c*/ 	.word	0xfffffffe
	.align		4
        /*0010*/ 	.word	0x00000000
	.align		4
        /*0014*/ 	.word	0xfffffffd
	.align		4
        /*0018*/ 	.word	0x00000000
	.align		4
        /*001c*/ 	.word	0xfffffffc


//--------------------- .text._Z24matrix_product_transposePiS_S_iii --------------------------
	.section	.text._Z24matrix_product_transposePiS_S_iii,"ax",@progbits
	.align	128
        .global         _Z24matrix_product_transposePiS_S_iii
        .type           _Z24matrix_product_transposePiS_S_iii,@function
        .size           _Z24matrix_product_transposePiS_S_iii,(.L_x_35 - _Z24matrix_product_transposePiS_S_iii)
        .other          _Z24matrix_product_transposePiS_S_iii,@"STO_CUDA_ENTRY STV_DEFAULT"
_Z24matrix_product_transposePiS_S_iii:
.text._Z24matrix_product_transposePiS_S_iii:
[----:B------:R-:W-:Y:S01]  /*0000*/  LDC R1, c[0x0][0x37c] ;  /* 0x0000df00ff017b82 */ /* 0x000fe20000000800 */
[----:B------:R-:W0:Y:S01]  /*0010*/  S2R R0, SR_CTAID.Y ;  /* 0x0000000000007919 */ /* 0x000e220000002600 */
[----:B------:R-:W1:Y:S01]  /*0020*/  LDCU UR4, c[0x0][0x360] ;  /* 0x00006c00ff0477ac */ /* 0x000e620008000800 */
[----:B------:R-:W0:Y:S01]  /*0030*/  S2R R3, SR_TID.Y ;  /* 0x0000000000037919 */ /* 0x000e220000002200 */
[----:B------:R-:W0:Y:S01]  /*0040*/  LDCU UR5, c[0x0][0x364] ;  /* 0x00006c80ff0577ac */ /* 0x000e220008000800 */
[----:B------:R-:W1:Y:S01]  /*0050*/  S2R R7, SR_CTAID.X ;  /* 0x0000000000077919 */ /* 0x000e620000002500 */
[----:B------:R-:W2:Y:S01]  /*0060*/  LDCU.64 UR14, c[0x0][0x398] ;  /* 0x00007300ff0e77ac */ /* 0x000ea20008000a00 */
[----:B------:R-:W1:Y:S01]  /*0070*/  S2R R2, SR_TID.X ;  /* 0x0000000000027919 */ /* 0x000e620000002100 */
[----:B0-----:R-:W-:-:S05]  /*0080*/  IMAD R0, R0, UR5, R3 ;  /* 0x0000000500007c24 */ /* 0x001fca000f8e0203 */
[----:B--2---:R-:W-:Y:S01]  /*0090*/  ISETP.GE.AND P0, PT, R0, UR15, PT ;  /* 0x0000000f00007c0c */ /* 0x004fe2000bf06270 */
[----:B-1----:R-:W-:-:S05]  /*00a0*/  IMAD R7, R7, UR4, R2 ;  /* 0x0000000407077c24 */ /* 0x002fca000f8e0202 */
[----:B------:R-:W-:-:S13]  /*00b0*/  ISETP.GE.OR P0, PT, R7, UR14, P0 ;  /* 0x0000000e07007c0c */ /* 0x000fda0008706670 */
[----:B------:R-:W-:Y:S05]  /*00c0*/  @P0 EXIT ;  /* 0x000000000000094d */ /* 0x000fea0003800000 */
[----:B------:R-:W0:Y:S01]  /*00d0*/  LDCU UR7, c[0x0][0x3a0] ;  /* 0x00007400ff0777ac */ /* 0x000e220008000800 */
[----:B------:R-:W-:Y:S01]  /*00e0*/  HFMA2 R9, -RZ, RZ, 0, 0 ;  /* 0x00000000ff097431 */ /* 0x000fe200000001ff */
[----:B------:R-:W1:Y:S01]  /*00f0*/  LDCU.64 UR12, c[0x0][0x358] ;  /* 0x00006b00ff0c77ac */ /* 0x000e620008000a00 */
[----:B0-----:R-:W-:-:S09]  /*0100*/  UISETP.GE.AND UP0, UPT, UR7, 0x1, UPT ;  /* 0x000000010700788c */ /* 0x001fd2000bf06270 */
[----:B-1----:R-:W-:Y:S05]  /*0110*/  BRA.U !UP0, `(.L_x_0) ;  /* 0x0000000908407547 */ /* 0x002fea000b800000 */
[----:B------:R-:W-:Y:S02]  /*0120*/  UISETP.GE.U32.AND UP1, UPT, UR7, 0x8, UPT ;  /* 0x000000080700788c */ /* 0x000fe4000bf26070 */
[----:B------:R-:W-:Y:S01]  /*0130*/  IMAD R8, R0, UR7, RZ ;  /* 0x0000000700087c24 */ /* 0x000fe2000f8e02ff */
[----:B------:R-:W-:Y:S02]  /*0140*/  ULOP3.LUT UR10, UR7, 0x7, URZ, 0xc0, !UPT ;  /* 0x00000007070a7892 */ /* 0x000fe4000f8ec0ff */
[----:B------:R-:W-:Y:S01]  /*0150*/  IMAD R6, R7, UR7, RZ ;  /* 0x0000000707067c24 */ /* 0x000fe2000f8e02ff */
[----:B------:R-:W-:Y:S01]  /*0160*/  MOV R9, RZ ;  /* 0x000000ff00097202 */ /* 0x000fe20000000f00 */
[----:B------:R-:W-:Y:S01]  /*0170*/  UMOV UR4, URZ ;  /* 0x000000ff00047c82 */ /* 0x000fe20008000000 */
[----:B------:R-:W-:Y:S01]  /*0180*/  UISETP.NE.AND UP0, UPT, UR10, URZ, UPT ;  /* 0x000000ff0a00728c */ /* 0x000fe2000bf05270 */
[----:B------:R-:W-:Y:S10]  /*0190*/  BRA.U !UP1, `(.L_x_1) ;  /* 0x0000000109f07547 */ /* 0x000ff4000b800000 */
[----:B------:R-:W0:Y:S01]  /*01a0*/  LDC.64 R2, c[0x0][0x380] ;  /* 0x0000e000ff027b82 */ /* 0x000e220000000a00 */
[----:B------:R-:W1:Y:S01]  /*01b0*/  LDCU.64 UR8, c[0x0][0x388] ;  /* 0x00007100ff0877ac */ /* 0x000e620008000a00 */
[----:B------:R-:W-:Y:S02]  /*01c0*/  MOV R9, RZ ;  /* 0x000000ff00097202 */ /* 0x000fe40000000f00 */
[----:B------:R-:W-:Y:S01]  /*01d0*/  MOV R10, R6 ;  /* 0x00000006000a7202 */ /* 0x000fe20000000f00 */
[----:B------:R-:W-:Y:S02]  /*01e0*/  ULOP3.LUT UR4, UR7, 0x7ffffff8, URZ, 0xc0, !UPT ;  /* 0x7ffffff807047892 */ /* 0x000fe4000f8ec0ff */
[----:B-1----:R-:W-:Y:S02]  /*01f0*/  UIADD3 UR5, UP1, UPT, UR8, 0x10, URZ ;  /* 0x0000001008057890 */ /* 0x002fe4000ff3e0ff */
[----:B------:R-:W-:Y:S02]  /*0200*/  UIADD3 UR8, UPT, UPT, -UR4, URZ, URZ ;  /* 0x000000ff04087290 */ /* 0x000fe4000fffe1ff */
[----:B------:R-:W-:Y:S01]  /*0210*/  UIADD3.X UR6, UPT, UPT, URZ, UR9, URZ, UP1, !UPT ;  /* 0x00000009ff067290 */ /* 0x000fe20008ffe4ff */
[----:B0-----:R-:W-:-:S03]  /*0220*/  IMAD.WIDE.U32 R2, R8, 0x4, R2 ;  /* 0x0000000408027825 */ /* 0x001fc600078e0002 */
[----:B------:R-:W-:-:S04]  /*0230*/  IADD3 R2, P0, PT, R2, 0x10, RZ ;  /* 0x0000001002027810 */ /* 0x000fc80007f1e0ff */
[----:B------:R-:W-:-:S09]  /*0240*/  IADD3.X R3, PT, PT, RZ, R3, RZ, P0, !PT ;  /* 0x00000003ff037210 */ /* 0x000fd200007fe4ff */
.L_x_2:
[----:B------:R-:W-:Y:S01]  /*0250*/  MOV R4, UR5 ;  /* 0x0000000500047c02 */ /* 0x000fe20008000f00 */
[----:B------:R-:W2:Y:S01]  /*0260*/  LDG.E R21, desc[UR12][R2.64+-0x10] ;  /* 0xfffff00c02157981 */ /* 0x000ea2000c1e1900 */
[----:B------:R-:W-:-:S03]  /*0270*/  MOV R5, UR6 ;  /* 0x0000000600057c02 */ /* 0x000fc60008000f00 */
[----:B------:R-:W3:Y:S01]  /*0280*/  LDG.E R23, desc[UR12][R2.64+-0xc] ;  /* 0xfffff40c02177981 */ /* 0x000ee2000c1e1900 */
[----:B------:R-:W-:-:S03]  /*0290*/  IMAD.WIDE R4, R10, 0x4, R4 ;  /* 0x000000040a047825 */ /* 0x000fc600078e0204 */
[----:B------:R-:W4:Y:S04]  /*02a0*/  LDG.E R25, desc[UR12][R2.64+-0x8] ;  /* 0xfffff80c02197981 */ /* 0x000f28000c1e1900 */
[----:B------:R-:W2:Y:S04]  /*02b0*/  LDG.E R22, desc[UR12][R4.64+-0x10] ;  /* 0xfffff00c04167981 */ /* 0x000ea8000c1e1900 */
[----:B------:R-:W3:Y:S04]  /*02c0*/  LDG.E R24, desc[UR12][R4.64+-0xc] ;  /* 0xfffff40c04187981 */ /* 0x000ee8000c1e1900 */
[----:B------:R-:W4:Y:S04]  /*02d0*/  LDG.E R26, desc[UR12][R4.64+-0x8] ;  /* 0xfffff80c041a7981 */ /* 0x000f28000c1e1900 */
[----:B------:R-:W5:Y:S04]  /*02e0*/  LDG.E R17, desc[UR12][R2.64+-0x4] ;  /* 0xfffffc0c02117981 */ /* 0x000f68000c1e1900 */
        /* <DEDUP_REMOVED lines=8> */
[----:B------:R0:W5:Y:S01]  /*0370*/  LDG.E R20, desc[UR12][R2.64+0xc] ;  /* 0x00000c0c02147981 */ /* 0x000162000c1e1900 */
[----:B------:R-:W-:-:S04]  /*0380*/  UIADD3 UR8, UPT, UPT, UR8, 0x8, URZ ;  /* 0x0000000808087890 */ /* 0x000fc8000fffe0ff */
[----:B------:R-:W-:Y:S01]  /*0390*/  UISETP.NE.AND UP1, UPT, UR8, URZ, UPT ;  /* 0x000000ff0800728c */ /* 0x000fe2000bf25270 */
[----:B------:R-:W-:Y:S02]  /*03a0*/  IADD3 R10, PT, PT, R10, 0x8, RZ ;  /* 0x000000080a0a7810 */ /* 0x000fe40007ffe0ff */
[----:B0-----:R-:W-:-:S04]  /*03b0*/  IADD3 R2, P0, PT, R2, 0x20, RZ ;  /* 0x0000002002027810 */ /* 0x001fc80007f1e0ff */
[----:B------:R-:W-:Y:S01]  /*03c0*/  IADD3.X R3, PT, PT, RZ, R3, RZ, P0, !PT ;  /* 0x00000003ff037210 */ /* 0x000fe200007fe4ff */
[----:B--2---:R-:W-:Y:S02]  /*03d0*/  IMAD R21, R21, R22, RZ ;  /* 0x0000001615157224 */ /* 0x004fe400078e02ff */
[----:B---3--:R-:W-:-:S03]  /*03e0*/  IMAD R23, R23, R24, RZ ;  /* 0x0000001817177224 */ /* 0x008fc600078e02ff */
[----:B------:R-:W-:Y:S01]  /*03f0*/  I2FP.F32.S32 R22, R21 ;  /* 0x0000001500167245 */ /* 0x000fe20000201400 */
[----:B----4-:R-:W-:Y:S01]  /*0400*/  IMAD R25, R25, R26, RZ ;  /* 0x0000001a19197224 */ /* 0x010fe200078e02ff */
[----:B------:R-:W-:-:S03]  /*0410*/  I2FP.F32.S32 R23, R23 ;  /* 0x0000001700177245 */ /* 0x000fc60000201400 */
[----:B------:R-:W-:Y:S01]  /*0420*/  FADD R22, R22, R9 ;  /* 0x0000000916167221 */ /* 0x000fe20000000000 */
[----:B------:R-:W-:-:S03]  /*0430*/  I2FP.F32.S32 R25, R25 ;  /* 0x0000001900197245 */ /* 0x000fc60000201400 */
[----:B------:R-:W-:Y:S01]  /*0440*/  FADD R22, R22, R23 ;  /* 0x0000001716167221 */ /* 0x000fe20000000000 */
[----:B-----5:R-:W-:-:S03]  /*0450*/  IMAD R17, R17, R18, RZ ;  /* 0x0000001211117224 */ /* 0x020fc600078e02ff */
[----:B------:R-:W-:Y:S02]  /*0460*/  FADD R22, R22, R25 ;  /* 0x0000001916167221 */ /* 0x000fe40000000000 */
[----:B------:R-:W-:Y:S01]  /*0470*/  I2FP.F32.S32 R17, R17 ;  /* 0x0000001100117245 */ /* 0x000fe20000201400 */
[----:B------:R-:W-:-:S04]  /*0480*/  IMAD R15, R15, R16, RZ ;  /* 0x000000100f0f7224 */ /* 0x000fc800078e02ff */
[----:B------:R-:W-:Y:S01]  /*0490*/  FADD R17, R22, R17 ;  /* 0x0000001116117221 */ /* 0x000fe20000000000 */
        /* <DEDUP_REMOVED lines=9> */
[----:B------:R-:W-:-:S05]  /*0530*/  I2FP.F32.S32 R19, R19 ;  /* 0x0000001300137245 */ /* 0x000fca0000201400 */
[----:B------:R-:W-:Y:S01]  /*0540*/  FADD R9, R4, R19 ;  /* 0x0000001304097221 */ /* 0x000fe20000000000 */
[----:B------:R-:W-:Y:S06]  /*0550*/  BRA.U UP1, `(.L_x_2) ;  /* 0xfffffffd013c7547 */ /* 0x000fec000b83ffff */
.L_x_1:
[----:B------:R-:W-:Y:S05]  /*0560*/  BRA.U !UP0, `(.L_x_0) ;  /* 0x00000005082c7547 */ /* 0x000fea000b800000 */
[----:B------:R-:W-:Y:S02]  /*0570*/  UISETP.GE.U32.AND UP0, UPT, UR10, 0x4, UPT ;  /* 0x000000040a00788c */ /* 0x000fe4000bf06070 */
[----:B------:R-:W-:-:S04]  /*0580*/  ULOP3.LUT UR6, UR7, 0x3, URZ, 0xc0, !UPT ;  /* 0x0000000307067892 */ /* 0x000fc8000f8ec0ff */
[----:B------:R-:W-:-:S03]  /*0590*/  UISETP.NE.AND UP1, UPT, UR6, URZ, UPT ;  /* 0x000000ff0600728c */ /* 0x000fc6000bf25270 */
[----:B------:R-:W-:Y:S08]  /*05a0*/  BRA.U !UP0, `(.L_x_3) ;  /* 0x0000000108807547 */ /* 0x000ff0000b800000 */
[----:B------:R-:W0:Y:S01]  /*05b0*/  LDC.64 R10, c[0x0][0x380] ;  /* 0x0000e000ff0a7b82 */ /* 0x000e220000000a00 */
[----:B------:R-:W1:Y:S01]  /*05c0*/  LDCU.64 UR8, c[0x0][0x380] ;  /* 0x00007000ff0877ac */ /* 0x000e620008000a00 */
[C---:B------:R-:W-:Y:S02]  /*05d0*/  IADD3 R3, PT, PT, R8.reuse, UR4, RZ ;  /* 0x0000000408037c10 */ /* 0x040fe4000fffe0ff */
[----:B------:R-:W-:Y:S02]  /*05e0*/  IADD3 R12, P0, PT, R8, UR4, RZ ;  /* 0x00000004080c7c10 */ /* 0x000fe4000ff1e0ff */
[----:B------:R-:W-:Y:S02]  /*05f0*/  IADD3 R13, PT, PT, R6, UR4, RZ ;  /* 0x00000004060d7c10 */ /* 0x000fe4000fffe0ff */
[----:B------:R-:W2:Y:S01]  /*0600*/  LDC.64 R4, c[0x0][0x388] ;  /* 0x0000e200ff047b82 */ /* 0x000ea20000000a00 */
[----:B0-----:R-:W-:Y:S01]  /*0610*/  IMAD.WIDE.U32 R10, R3, 0x4, R10 ;  /* 0x00000004030a7825 */ /* 0x001fe200078e000a */
[----:B------:R-:W-:-:S02]  /*0620*/  IADD3.X R3, PT, PT, RZ, RZ, RZ, P0, !PT ;  /* 0x000000ffff037210 */ /* 0x000fc400007fe4ff */
[----:B-1----:R-:W-:-:S03]  /*0630*/  LEA R2, P0, R12, UR8, 0x2 ;  /* 0x000000080c027c11 */ /* 0x002fc6000f8010ff */
[----:B------:R-:W3:Y:S01]  /*0640*/  LDG.E R10, desc[UR12][R10.64] ;  /* 0x0000000c0a0a7981 */ /* 0x000ee2000c1e1900 */
[----:B------:R-:W-:Y:S01]  /*0650*/  LEA.HI.X R3, R12, UR9, R3, 0x2, P0 ;  /* 0x000000090c037c11 */ /* 0x000fe200080f1403 */
[----:B--2---:R-:W-:-:S04]  /*0660*/  IMAD.WIDE R4, R13, 0x4, R4 ;  /* 0x000000040d047825 */ /* 0x004fc800078e0204 */
[----:B------:R-:W2:Y:S04]  /*0670*/  LDG.E R12, desc[UR12][R2.64+0x4] ;  /* 0x0000040c020c7981 */ /* 0x000ea8000c1e1900 */
[----:B------:R-:W3:Y:S04]  /*0680*/  LDG.E R13, desc[UR12][R4.64] ;  /* 0x0000000c040d7981 */ /* 0x000ee8000c1e1900 */
[----:B------:R-:W2:Y:S04]  /*0690*/  LDG.E R15, desc[UR12][R4.64+0x4] ;  /* 0x0000040c040f7981 */ /* 0x000ea8000c1e1900 */
[----:B------:R-:W4:Y:S04]  /*06a0*/  LDG.E R17, desc[UR12][R4.64+0x8] ;  /* 0x0000080c04117981 */ /* 0x000f28000c1e1900 */
[----:B------:R-:W4:Y:S04]  /*06b0*/  LDG.E R14, desc[UR12][R2.64+0x8] ;  /* 0x0000080c020e7981 */ /* 0x000f28000c1e1900 */
[----:B------:R-:W5:Y:S04]  /*06c0*/  LDG.E R16, desc[UR12][R2.64+0xc] ;  /* 0x00000c0c02107981 */ /* 0x000f68000c1e1900 */
[----:B------:R-:W5:Y:S01]  /*06d0*/  LDG.E R19, desc[UR12][R4.64+0xc] ;  /* 0x00000c0c04137981 */ /* 0x000f62000c1e1900 */
[----:B------:R-:W-:Y:S01]  /*06e0*/  UIADD3 UR4, UPT, UPT, UR4, 0x4, URZ ;  /* 0x0000000404047890 */ /* 0x000fe2000fffe0ff */
[----:B---3--:R-:W-:-:S02]  /*06f0*/  IMAD R13, R10, R13, RZ ;  /* 0x0000000d0a0d7224 */ /* 0x008fc400078e02ff */
[----:B--2---:R-:W-:-:S03]  /*0700*/  IMAD R15, R12, R15, RZ ;  /* 0x0000000f0c0f7224 */ /* 0x004fc600078e02ff */
[----:B------:R-:W-:Y:S02]  /*0710*/  I2FP.F32.S32 R12, R13 ;  /* 0x0000000d000c7245 */ /* 0x000fe40000201400 */
[----:B------:R-:W-:-:S03]  /*0720*/  I2FP.F32.S32 R15, R15 ;  /* 0x0000000f000f7245 */ /* 0x000fc60000201400 */
[----:B------:R-:W-:Y:S01]  /*0730*/  FADD R12, R9, R12 ;  /* 0x0000000c090c7221 */ /* 0x000fe20000000000 */
[----:B----4-:R-:W-:-:S03]  /*0740*/  IMAD R14, R14, R17, RZ ;  /* 0x000000110e0e7224 */ /* 0x010fc600078e02ff */
[----:B------:R-:W-:Y:S02]  /*0750*/  FADD R12, R12, R15 ;  /* 0x0000000f0c0c7221 */ /* 0x000fe40000000000 */
[----:B------:R-:W-:Y:S01]  /*0760*/  I2FP.F32.S32 R9, R14 ;  /* 0x0000000e00097245 */ /* 0x000fe20000201400 */
[----:B-----5:R-:W-:-:S04]  /*0770*/  IMAD R16, R16, R19, RZ ;  /* 0x0000001310107224 */ /* 0x020fc800078e02ff */
[----:B------:R-:W-:Y:S01]  /*0780*/  FADD R9, R12, R9 ;  /* 0x000000090c097221 */ /* 0x000fe20000000000 */
[----:B------:R-:W-:-:S05]  /*0790*/  I2FP.F32.S32 R16, R16 ;  /* 0x0000001000107245 */ /* 0x000fca0000201400 */
[----:B------:R-:W-:-:S07]  /*07a0*/  FADD R9, R9, R16 ;  /* 0x0000001009097221 */ /* 0x000fce0000000000 */
.L_x_3:
[----:B------:R-:W-:Y:S05]  /*07b0*/  BRA.U !UP1, `(.L_x_0) ;  /* 0x0000000109987547 */ /* 0x000fea000b800000 */
[----:B------:R-:W-:Y:S02]  /*07c0*/  UISETP.NE.AND UP0, UPT, UR6, 0x1, UPT ;  /* 0x000000010600788c */ /* 0x000fe4000bf05270 */
[----:B------:R-:W-:-:S04]  /*07d0*/  ULOP3.LUT UR5, UR7, 0x1, URZ, 0xc0, !UPT ;  /* 0x0000000107057892 */ /* 0x000fc8000f8ec0ff */
[----:B------:R-:W-:-:S03]  /*07e0*/  UISETP.NE.U32.AND UP1, UPT, UR5, 0x1, UPT ;  /* 0x000000010500788c */ /* 0x000fc6000bf25070 */
[----:B------:R-:W-:Y:S08]  /*07f0*/  BRA.U !UP0, `(.L_x_4) ;  /* 0x0000000108587547 */ /* 0x000ff0000b800000 */
[----:B------:R-:W0:Y:S01]  /*0800*/  LDC.64 R4, c[0x0][0x380] ;  /* 0x0000e000ff047b82 */ /* 0x000e220000000a00 */
[----:B------:R-:W1:Y:S01]  /*0810*/  LDCU.64 UR6, c[0x0][0x380] ;  /* 0x00007000ff0677ac */ /* 0x000e620008000a00 */
[C---:B------:R-:W-:Y:S02]  /*0820*/  IADD3 R3, PT, PT, R8.reuse, UR4, RZ ;  /* 0x0000000408037c10 */ /* 0x040fe4000fffe0ff */
[----:B------:R-:W-:Y:S02]  /*0830*/  IADD3 R12, P0, PT, R8, UR4, RZ ;  /* 0x00000004080c7c10 */ /* 0x000fe4000ff1e0ff */
[----:B------:R-:W-:Y:S02]  /*0840*/  IADD3 R13, PT, PT, R6, UR4, RZ ;  /* 0x00000004060d7c10 */ /* 0x000fe4000fffe0ff */
[----:B------:R-:W2:Y:S01]  /*0850*/  LDC.64 R10, c[0x0][0x388] ;  /* 0x0000e200ff0a7b82 */ /* 0x000ea20000000a00 */
[----:B------:R-:W-:Y:S02]  /*0860*/  IADD3.X R15, PT, PT, RZ, RZ, RZ, P0, !PT ;  /* 0x000000ffff0f7210 */ /* 0x000fe400007fe4ff */
[----:B-1----:R-:W-:Y:S01]  /*0870*/  LEA R2, P0, R12, UR6, 0x2 ;  /* 0x000000060c027c11 */ /* 0x002fe2000f8010ff */
[----:B0-----:R-:W-:-:S03]  /*0880*/  IMAD.WIDE.U32 R4, R3, 0x4, R4 ;  /* 0x0000000403047825 */ /* 0x001fc600078e0004 */
[----:B------:R-:W-:-:S03]  /*0890*/  LEA.HI.X R3, R12, UR7, R15, 0x2, P0 ;  /* 0x000000070c037c11 */ /* 0x000fc600080f140f */
[----:B------:R-:W3:Y:S01]  /*08a0*/  LDG.E R4, desc[UR12][R4.64] ;  /* 0x0000000c04047981 */ /* 0x000ee2000c1e1900 */
[----:B--2---:R-:W-:-:S03]  /*08b0*/  IMAD.WIDE R10, R13, 0x4, R10 ;  /* 0x000000040d0a7825 */ /* 0x004fc600078e020a */
[----:B------:R-:W2:Y:S04]  /*08c0*/  LDG.E R2, desc[UR12][R2.64+0x4] ;  /* 0x0000040c02027981 */ /* 0x000ea8000c1e1900 */
[----:B------:R-:W3:Y:S04]  /*08d0*/  LDG.E R13, desc[UR12][R10.64] ;  /* 0x0000000c0a0d7981 */ /* 0x000ee8000c1e1900 */
[----:B------:R-:W2:Y:S01]  /*08e0*/  LDG.E R15, desc[UR12][R10.64+0x4] ;  /* 0x0000040c0a0f7981 */ /* 0x000ea2000c1e1900 */
[----:B------:R-:W-:Y:S01]  /*08f0*/  UIADD3 UR4, UPT, UPT, UR4, 0x2, URZ ;  /* 0x0000000204047890 */ /* 0x000fe2000fffe0ff */
[----:B---3--:R-:W-:-:S02]  /*0900*/  IMAD R13, R4, R13, RZ ;  /* 0x0000000d040d7224 */ /* 0x008fc400078e02ff */
[----:B--2---:R-:W-:-:S03]  /*0910*/  IMAD R15, R2, R15, RZ ;  /* 0x0000000f020f7224 */ /* 0x004fc600078e02ff */
[----:B------:R-:W-:Y:S02]  /*0920*/  I2FP.F32.S32 R12, R13 ;  /* 0x0000000d000c7245 */ /* 0x000fe40000201400 */
[----:B------:R-:W-:-:S03]  /*0930*/  I2FP.F32.S32 R14, R15 ;  /* 0x0000000f000e7245 */ /* 0x000fc60000201400 */
[----:B------:R-:W-:-:S04]  /*0940*/  FADD R9, R9, R12 ;  /* 0x0000000c09097221 */ /* 0x000fc80000000000 */
[----:B------:R-:W-:-:S07]  /*0950*/  FADD R9, R9, R14 ;  /* 0x0000000e09097221 */ /* 0x000fce0000000000 */
.L_x_4:
[----:B------:R-:W-:Y:S05]  /*0960*/  BRA.U UP1, `(.L_x_0) ;  /* 0x00000001012c7547 */ /* 0x000fea000b800000 */
[----:B------:R-:W0:Y:S01]  /*0970*/  LDC.64 R2, c[0x0][0x380] ;  /* 0x0000e000ff027b82 */ /* 0x000e220000000a00 */
[----:B------:R-:W-:Y:S02]  /*0980*/  IADD3 R11, PT, PT, R8, UR4, RZ ;  /* 0x00000004080b7c10 */ /* 0x000fe4000fffe0ff */
[----:B------:R-:W-:-:S05]  /*0990*/  IADD3 R13, PT, PT, R6, UR4, RZ ;  /* 0x00000004060d7c10 */ /* 0x000fca000fffe0ff */
[----:B------:R-:W1:Y:S01]  /*09a0*/  LDC.64 R4, c[0x0][0x388] ;  /* 0x0000e200ff047b82 */ /* 0x000e620000000a00 */
[----:B0-----:R-:W-:-:S06]  /*09b0*/  IMAD.WIDE.U32 R2, R11, 0x4, R2 ;  /* 0x000000040b027825 */ /* 0x001fcc00078e0002 */
[----:B------:R-:W2:Y:S01]  /*09c0*/  LDG.E R2, desc[UR12][R2.64] ;  /* 0x0000000c02027981 */ /* 0x000ea2000c1e1900 */
[----:B-1----:R-:W-:-:S06]  /*09d0*/  IMAD.WIDE R4, R13, 0x4, R4 ;  /* 0x000000040d047825 */ /* 0x002fcc00078e0204 */
[----:B------:R-:W2:Y:S02]  /*09e0*/  LDG.E R5, desc[UR12][R4.64] ;  /* 0x0000000c04057981 */ /* 0x000ea4000c1e1900 */
[----:B--2---:R-:W-:-:S05]  /*09f0*/  IMAD R6, R2, R5, RZ ;  /* 0x0000000502067224 */ /* 0x004fca00078e02ff */
[----:B------:R-:W-:-:S05]  /*0a00*/  I2FP.F32.S32 R6, R6 ;  /* 0x0000000600067245 */ /* 0x000fca0000201400 */
[----:B------:R-:W-:-:S07]  /*0a10*/  FADD R9, R9, R6 ;  /* 0x0000000609097221 */ /* 0x000fce0000000000 */
.L_x_0:
[----:B------:R-:W0:Y:S01]  /*0a20*/  LDC.64 R2, c[0x0][0x390] ;  /* 0x0000e400ff027b82 */ /* 0x000e220000000a00 */
[----:B------:R-:W1:Y:S01]  /*0a30*/  F2I.TRUNC.NTZ R9, R9 ;  /* 0x0000000900097305 */ /* 0x000e62000020f100 */
[----:B------:R-:W-:-:S04]  /*0a40*/  IMAD R7, R0, UR14, R7 ;  /* 0x0000000e00077c24 */ /* 0x000fc8000f8e0207 */
[----:B0-----:R-:W-:-:S05]  /*0a50*/  IMAD.WIDE R2, R7, 0x4, R2 ;  /* 0x0000000407027825 */ /* 0x001fca00078e0202 */
[----:B-1----:R-:W-:Y:S01]  /*0a60*/  STG.E desc[UR12][R2.64], R9 ;  /* 0x0000000902007986 */ /* 0x002fe2000c10190c */
[----:B------:R-:W-:Y:S05]  /*0a70*/  EXIT ;  /* 0x000000000000794d */ /* 0x000fea0003800000 */
.L_x_5:
[----:B------:R-:W-:-:S00]  /*0a80*/  BRA `(.L_x_5) ;  /* 0xfffffffc00fc7947 */ /* 0x000fc0000383ffff */
[----:B------:R-:W-:-:S00]  /*0a90*/  NOP ;  /* 0x0000000000007918 */ /* 0x000fc00000000000 */
        /* <DEDUP_REMOVED lines=14> */
.L_x_35:


//--------------------- .text._Z15kernel_functionPfS_S_iii --------------------------
	.section	.text._Z15kernel_functionPfS_S_iii,"ax",@progbits
	.align	128
        .global         _Z15kernel_functionPfS_S_iii
        .type           _Z15kernel_functionPfS_S_iii,@function
        .size           _Z15kernel_functionPfS_S_iii,(.L_x_36 - _Z15kernel_functionPfS_S_iii)
        .other          _Z15kernel_functionPfS_S_iii,@"STO_CUDA_ENTRY STV_DEFAULT"
_Z15kernel_functionPfS_S_iii:
.text._Z15kernel_functionPfS_S_iii:
[----:B------:R-:W-:Y:S01]  /*0000*/  LDC R1, c[0x0][0x37c] ;  /* 0x0000df00ff017b82 */ /* 0x000fe20000000800 */
[----:B------:R-:W0:Y:S01]  /*0010*/  S2R R0, SR_CTAID.Y ;  /* 0x0000000000007919 */ /* 0x000e220000002600 */
[----:B------:R-:W1:Y:S06]  /*0020*/  LDCU UR4, c[0x0][0x360] ;  /* 0x00006c00ff0477ac */ /* 0x000e6c0008000800 */
[----:B------:R-:W2:Y:S01]  /*0030*/  LDC.64 R2, c[0x0][0x398] ;  /* 0x0000e600ff027b82 */ /* 0x000ea20000000a00 */
[----:B------:R-:W0:Y:S01]  /*0040*/  S2R R5, SR_TID.Y ;  /* 0x0000000000057919 */ /* 0x000e220000002200 */
[----:B------:R-:W0:Y:S01]  /*0050*/  LDCU UR5, c[0x0][0x364] ;  /* 0x00006c80ff0577ac */ /* 0x000e220008000800 */
[----:B------:R-:W1:Y:S01]  /*0060*/  S2R R15, SR_CTAID.X ;  /* 0x00000000000f7919 */ /* 0x000e620000002500 */
[----:B------:R-:W1:Y:S01]  /*0070*/  S2R R4, SR_TID.X ;  /* 0x0000000000047919 */ /* 0x000e620000002100 */
[----:B0-----:R-:W-:-:S05]  /*0080*/  IMAD R0, R0, UR5, R5 ;  /* 0x0000000500007c24 */ /* 0x001fca000f8e0205 */
[----:B--2---:R-:W-:Y:S01]  /*0090*/  ISETP.GE.AND P0, PT, R0, R3, PT ;  /* 0x000000030000720c */ /* 0x004fe20003f06270 */
[----:B-1----:R-:W-:-:S05]  /*00a0*/  IMAD R15, R15, UR4, R4 ;  /* 0x000000040f0f7c24 */ /* 0x002fca000f8e0204 */
[----:B------:R-:W-:-:S13]  /*00b0*/  ISETP.GE.OR P0, PT, R15, R2, P0 ;  /* 0x000000020f00720c */ /* 0x000fda0000706670 */
[----:B------:R-:W-:Y:S05]  /*00c0*/  @P0 EXIT ;  /* 0x000000000000094d */ /* 0x000fea0003800000 */
[----:B------:R-:W0:Y:S01]  /*00d0*/  LDC R3, c[0x0][0x3a0] ;  /* 0x0000e800ff037b82 */ /* 0x000e220000000800 */
[----:B------:R-:W1:Y:S01]  /*00e0*/  LDCU.64 UR4, c[0x0][0x358] ;  /* 0x00006b00ff0477ac */ /* 0x000e620008000a00 */
[----:B------:R-:W-:Y:S01]  /*00f0*/  HFMA2 R20, -RZ, RZ, 0, 0 ;  /* 0x00000000ff147431 */ /* 0x000fe200000001ff */
[----:B0-----:R-:W-:-:S13]  /*0100*/  ISETP.GE.AND P0, PT, R3, 0x1, PT ;  /* 0x000000010300780c */ /* 0x001fda0003f06270 */
[----:B-1----:R-:W-:Y:S05]  /*0110*/  @!P0 BRA `(.L_x_6) ;  /* 0x0000000400d08947 */ /* 0x002fea0003800000 */
[C---:B------:R-:W-:Y:S01]  /*0120*/  ISETP.GE.U32.AND P1, PT, R3.reuse, 0x8, PT ;  /* 0x000000080300780c */ /* 0x040fe20003f26070 */
[----:B------:R-:W-:Y:S01]  /*0130*/  IMAD R14, R0, R3, RZ ;  /* 0x00000003000e7224 */ /* 0x000fe200078e02ff */
[----:B------:R-:W-:Y:S02]  /*0140*/  LOP3.LUT R26, R3, 0x7, RZ, 0xc0, !PT ;  /* 0x00000007031a7812 */ /* 0x000fe400078ec0ff */
[----:B------:R-:W-:Y:S02]  /*0150*/  CS2R R20, SRZ ;  /* 0x0000000000147805 */ /* 0x000fe4000001ff00 */
[----:B------:R-:W-:Y:S02]  /*0160*/  MOV R19, R15 ;  /* 0x0000000f00137202 */ /* 0x000fe40000000f00 */
[----:B------:R-:W-:Y:S02]  /*0170*/  ISETP.NE.AND P0, PT, R26, RZ, PT ;  /* 0x000000ff1a00720c */ /* 0x000fe40003f05270 */
[----:B------:R-:W-:-:S03]  /*0180*/  SHF.R.S32.HI R23, RZ, 0x1f, R14 ;  /* 0x0000001fff177819 */ /* 0x000fc6000001140e */
[----:B------:R-:W-:Y:S08]  /*0190*/  @!P1 BRA `(.L_x_7) ;  /* 0x0000000000c49947 */ /* 0x000ff00003800000 */
[----:B------:R-:W0:Y:S01]  /*01a0*/  LDCU.64 UR6, c[0x0][0x380] ;  /* 0x00007000ff0677ac */ /* 0x000e220008000a00 */
[----:B------:R-:W-:Y:S01]  /*01b0*/  LOP3.LUT R21, R3, 0x7ffffff8, RZ, 0xc0, !PT ;  /* 0x7ffffff803157812 */ /* 0x000fe200078ec0ff */
[----:B------:R-:W-:Y:S01]  /*01c0*/  IMAD.MOV.U32 R20, RZ, RZ, RZ ;  /* 0x000000ffff147224 */ /* 0x000fe200078e00ff */
[----:B------:R-:W-:Y:S02]  /*01d0*/  MOV R19, R15 ;  /* 0x0000000f00137202 */ /* 0x000fe40000000f00 */
[----:B------:R-:W-:Y:S02]  /*01e0*/  IADD3 R18, PT, PT, -R21, RZ, RZ ;  /* 0x000000ff15127210 */ /* 0x000fe40007ffe1ff */
[----:B0-----:R-:W-:-:S04]  /*01f0*/  LEA R6, P1, R14, UR6, 0x2 ;  /* 0x000000060e067c11 */ /* 0x001fc8000f8210ff */
[----:B------:R-:W-:Y:S02]  /*0200*/  IADD3 R6, P2, PT, R6, 0x10, RZ ;  /* 0x0000001006067810 */ /* 0x000fe40007f5e0ff */
[----:B------:R-:W-:-:S05]  /*0210*/  LEA.HI.X R5, R14, UR7, R23, 0x2, P1 ;  /* 0x000000070e057c11 */ /* 0x000fca00088f1417 */
[----:B------:R-:W-:-:S07]  /*0220*/  IMAD.X R5, RZ, RZ, R5, P2 ;  /* 0x000000ffff057224 */ /* 0x000fce00010e0605 */
.L_x_8:
[----:B------:R-:W0:Y:S01]  /*0230*/  LDC.64 R24, c[0x0][0x388] ;  /* 0x0000e200ff187b82 */ /* 0x000e220000000a00 */
[----:B------:R-:W-:-:S05]  /*0240*/  MOV R4, R6 ;  /* 0x0000000600047202 */ /* 0x000fca0000000f00 */
[----:B------:R-:W2:Y:S04]  /*0250*/  LDG.E R27, desc[UR4][R4.64+-0x10] ;  /* 0xfffff004041b7981 */ /* 0x000ea8000c1e1900 */
[----:B------:R-:W3:Y:S01]  /*0260*/  LDG.E R22, desc[UR4][R4.64+-0xc] ;  /* 0xfffff40404167981 */ /* 0x000ee2000c1e1900 */
[----:B0-----:R-:W-:-:S05]  /*0270*/  IMAD.WIDE R24, R19, 0x4, R24 ;  /* 0x0000000413187825 */ /* 0x001fca00078e0218 */
[----:B------:R-:W2:Y:S01]  /*0280*/  LDG.E R28, desc[UR4][R24.64] ;  /* 0x00000004181c7981 */ /* 0x000ea2000c1e1900 */
[----:B------:R-:W-:-:S05]  /*0290*/  IMAD.WIDE R16, R2, 0x4, R24 ;  /* 0x0000000402107825 */ /* 0x000fca00078e0218 */
[----:B------:R0:W3:Y:S01]  /*02a0*/  LDG.E R29, desc[UR4][R16.64] ;  /* 0x00000004101d7981 */ /* 0x0000e2000c1e1900 */
[----:B------:R-:W-:-:S03]  /*02b0*/  IMAD.WIDE R8, R2, 0x4, R16 ;  /* 0x0000000402087825 */ /* 0x000fc600078e0210 */
[----:B------:R-:W4:Y:S01]  /*02c0*/  LDG.E R25, desc[UR4][R4.64+-0x4] ;  /* 0xfffffc0404197981 */ /* 0x000f22000c1e1900 */
[----:B------:R-:W-:-:S03]  /*02d0*/  IMAD.WIDE R10, R2, 0x4, R8 ;  /* 0x00000004020a7825 */ /* 0x000fc600078e0208 */
[----:B------:R-:W5:Y:S01]  /*02e0*/  LDG.E R8, desc[UR4][R8.64] ;  /* 0x0000000408087981 */ /* 0x000f62000c1e1900 */
[----:B------:R-:W-:-:S03]  /*02f0*/  IMAD.WIDE R6, R2, 0x4, R10 ;  /* 0x0000000402067825 */ /* 0x000fc600078e020a */
[----:B------:R1:W4:Y:S04]  /*0300*/  LDG.E R24, desc[UR4][R10.64] ;  /* 0x000000040a187981 */ /* 0x000328000c1e1900 */
[----:B------:R-:W5:Y:S01]  /*0310*/  LDG.E R9, desc[UR4][R4.64+-0x8] ;  /* 0xfffff80404097981 */ /* 0x000f62000c1e1900 */
[----:B------:R-:W-:-:S03]  /*0320*/  IMAD.WIDE R12, R2, 0x4, R6 ;  /* 0x00000004020c7825 */ /* 0x000fc600078e0206 */
[----:B------:R-:W4:Y:S01]  /*0330*/  LDG.E R6, desc[UR4][R6.64] ;  /* 0x0000000406067981 */ /* 0x000f22000c1e1900 */
[----:B0-----:R-:W-:-:S03]  /*0340*/  IMAD.WIDE R16, R2, 0x4, R12 ;  /* 0x0000000402107825 */ /* 0x001fc600078e020c */
[----:B------:R-:W4:Y:S01]  /*0350*/  LDG.E R12, desc[UR4][R12.64] ;  /* 0x000000040c0c7981 */ /* 0x000f22000c1e1900 */
[----:B-1----:R-:W-:-:S03]  /*0360*/  IMAD.WIDE R10, R2, 0x4, R16 ;  /* 0x00000004020a7825 */ /* 0x002fc600078e0210 */
[----:B------:R0:W4:Y:S04]  /*0370*/  LDG.E R7, desc[UR4][R4.64+0xc] ;  /* 0x00000c0404077981 */ /* 0x000128000c1e1900 */
[----:B------:R-:W4:Y:S01]  /*0380*/  LDG.E R10, desc[UR4][R10.64] ;  /* 0x000000040a0a7981 */ /* 0x000f22000c1e1900 */
[----:B--2---:R-:W-:-:S03]  /*0390*/  FFMA R28, R27, R28, R20 ;  /* 0x0000001c1b1c7223 */ /* 0x004fc60000000014 */
[----:B------:R-:W2:Y:S01]  /*03a0*/  LDG.E R27, desc[UR4][R4.64] ;  /* 0x00000004041b7981 */ /* 0x000ea2000c1e1900 */
[----:B---3--:R-:W-:-:S03]  /*03b0*/  FFMA R28, R22, R29, R28 ;  /* 0x0000001d161c7223 */ /* 0x008fc6000000001c */
[----:B------:R-:W3:Y:S04]  /*03c0*/  LDG.E R20, desc[UR4][R16.64] ;  /* 0x0000000410147981 */ /* 0x000ee8000c1e1900 */
[----:B------:R-:W3:Y:S04]  /*03d0*/  LDG.E R29, desc[UR4][R4.64+0x4] ;  /* 0x00000404041d7981 */ /* 0x000ee8000c1e1900 */
[----:B------:R-:W3:Y:S01]  /*03e0*/  LDG.E R22, desc[UR4][R4.64+0x8] ;  /* 0x0000080404167981 */ /* 0x000ee2000c1e1900 */
[----:B------:R-:W-:-:S04]  /*03f0*/  IADD3 R18, PT, PT, R18, 0x8, RZ ;  /* 0x0000000812127810 */ /* 0x000fc80007ffe0ff */
[----:B------:R-:W-:Y:S01]  /*0400*/  ISETP.NE.AND P1, PT, R18, RZ, PT ;  /* 0x000000ff1200720c */ /* 0x000fe20003f25270 */
[----:B-----5:R-:W-:-:S04]  /*0410*/  FFMA R8, R9, R8, R28 ;  /* 0x0000000809087223 */ /* 0x020fc8000000001c */
[----:B----4-:R-:W-:Y:S01]  /*0420*/  FFMA R8, R25, R24, R8 ;  /* 0x0000001819087223 */ /* 0x010fe20000000008 */
[----:B------:R-:W-:-:S03]  /*0430*/  LEA R19, R2, R19, 0x3 ;  /* 0x0000001302137211 */ /* 0x000fc600078e18ff */
[----:B--2---:R-:W-:-:S04]  /*0440*/  FFMA R6, R27, R6, R8 ;  /* 0x000000061b067223 */ /* 0x004fc80000000008 */
[----:B---3--:R-:W-:Y:S01]  /*0450*/  FFMA R29, R29, R12, R6 ;  /* 0x0000000c1d1d7223 */ /* 0x008fe20000000006 */
[----:B------:R-:W-:-:S03]  /*0460*/  IADD3 R6, P2, PT, R4, 0x20, RZ ;  /* 0x0000002004067810 */ /* 0x000fc60007f5e0ff */
[----:B------:R-:W-:Y:S02]  /*0470*/  FFMA R20, R22, R20, R29 ;  /* 0x0000001416147223 */ /* 0x000fe4000000001d */
[----:B0-----:R-:W-:Y:S02]  /*0480*/  IMAD.X R5, RZ, RZ, R5, P2 ;  /* 0x000000ffff057224 */ /* 0x001fe400010e0605 */
[----:B------:R-:W-:Y:S01]  /*0490*/  FFMA R20, R7, R10, R20 ;  /* 0x0000000a07147223 */ /* 0x000fe20000000014 */
[----:B------:R-:W-:Y:S06]  /*04a0*/  @P1 BRA `(.L_x_8) ;  /* 0xfffffffc00601947 */ /* 0x000fec000383ffff */
.L_x_7:
[----:B------:R-:W-:Y:S05]  /*04b0*/  @!P0 BRA `(.L_x_6) ;  /* 0x0000000000e88947 */ /* 0x000fea0003800000 */
[----:B------:R-:W-:Y:S02]  /*04c0*/  ISETP.GE.U32.AND P0, PT, R26, 0x4, PT ;  /* 0x000000041a00780c */ /* 0x000fe40003f06070 */
[----:B------:R-:W-:-:S04]  /*04d0*/  LOP3.LUT R18, R3, 0x3, RZ, 0xc0, !PT ;  /* 0x0000000303127812 */ /* 0x000fc800078ec0ff */
[----:B------:R-:W-:-:S07]  /*04e0*/  ISETP.NE.AND P1, PT, R18, RZ, PT ;  /* 0x000000ff1200720c */ /* 0x000fce0003f25270 */
[----:B------:R-:W-:Y:S06]  /*04f0*/  @!P0 BRA `(.L_x_9) ;  /* 0x0000000000608947 */ /* 0x000fec0003800000 */
[----:B------:R-:W0:Y:S01]  /*0500*/  LDC.64 R12, c[0x0][0x388] ;  /* 0x0000e200ff0c7b82 */ /* 0x000e220000000a00 */
[----:B------:R-:W1:Y:S01]  /*0510*/  LDCU.64 UR6, c[0x0][0x380] ;  /* 0x00007000ff0677ac */ /* 0x000e620008000a00 */
[----:B------:R-:W-:-:S04]  /*0520*/  IADD3 R5, P0, PT, R14, R21, RZ ;  /* 0x000000150e057210 */ /* 0x000fc80007f1e0ff */
[----:B------:R-:W-:Y:S02]  /*0530*/  IADD3.X R6, PT, PT, RZ, R23, RZ, P0, !PT ;  /* 0x00000017ff067210 */ /* 0x000fe400007fe4ff */
[----:B-1----:R-:W-:-:S04]  /*0540*/  LEA R4, P0, R5, UR6, 0x2 ;  /* 0x0000000605047c11 */ /* 0x002fc8000f8010ff */
[----:B------:R-:W-:Y:S01]  /*0550*/  LEA.HI.X R5, R5, UR7, R6, 0x2, P0 ;  /* 0x0000000705057c11 */ /* 0x000fe200080f1406 */
[----:B0-----:R-:W-:-:S04]  /*0560*/  IMAD.WIDE R12, R19, 0x4, R12 ;  /* 0x00000004130c7825 */ /* 0x001fc800078e020c */
[----:B------:R-:W2:Y:S01]  /*0570*/  LDG.E R17, desc[UR4][R4.64] ;  /* 0x0000000404117981 */ /* 0x000ea2000c1e1900 */
[----:B------:R-:W-:-:S03]  /*0580*/  IMAD.WIDE R6, R2, 0x4, R12 ;  /* 0x0000000402067825 */ /* 0x000fc600078e020c */
[----:B------:R-:W2:Y:S01]  /*0590*/  LDG.E R12, desc[UR4][R12.64] ;  /* 0x000000040c0c7981 */ /* 0x000ea2000c1e1900 */
[----:B------:R-:W-:-:S03]  /*05a0*/  IMAD.WIDE R8, R2, 0x4, R6 ;  /* 0x0000000402087825 */ /* 0x000fc600078e0206 */
[----:B------:R-:W3:Y:S04]  /*05b0*/  LDG.E R16, desc[UR4][R4.64+0x4] ;  /* 0x0000040404107981 */ /* 0x000ee8000c1e1900 */
[----:B------:R-:W3:Y:S01]  /*05c0*/  LDG.E R6, desc[UR4][R6.64] ;  /* 0x0000000406067981 */ /* 0x000ee2000c1e1900 */
[----:B------:R-:W-:-:S03]  /*05d0*/  IMAD.WIDE R10, R2, 0x4, R8 ;  /* 0x00000004020a7825 */ /* 0x000fc600078e0208 */
[----:B------:R-:W4:Y:S04]  /*05e0*/  LDG.E R22, desc[UR4][R8.64] ;  /* 0x0000000408167981 */ /* 0x000f28000c1e1900 */
[----:B------:R-:W4:Y:S04]  /*05f0*/  LDG.E R25, desc[UR4][R4.64+0x8] ;  /* 0x0000080404197981 */ /* 0x000f28000c1e1900 */
[----:B------:R-:W5:Y:S04]  /*0600*/  LDG.E R27, desc[UR4][R4.64+0xc] ;  /* 0x00000c04041b7981 */ /* 0x000f68000c1e1900 */
[----:B------:R-:W5:Y:S01]  /*0610*/  LDG.E R10, desc[UR4][R10.64] ;  /* 0x000000040a0a7981 */ /* 0x000f62000c1e1900 */
[----:B------:R-:W-:Y:S01]  /*0620*/  VIADD R21, R21, 0x4 ;  /* 0x0000000415157836 */ /* 0x000fe20000000000 */
[----:B------:R-:W-:Y:S01]  /*0630*/  LEA R19, R2, R19, 0x2 ;  /* 0x0000001302137211 */ /* 0x000fe200078e10ff */
[----:B--2---:R-:W-:-:S04]  /*0640*/  FFMA R17, R17, R12, R20 ;  /* 0x0000000c11117223 */ /* 0x004fc80000000014 */
[----:B---3--:R-:W-:-:S04]  /*0650*/  FFMA R16, R16, R6, R17 ;  /* 0x0000000610107223 */ /* 0x008fc80000000011 */
[----:B----4-:R-:W-:-:S04]  /*0660*/  FFMA R16, R25, R22, R16 ;  /* 0x0000001619107223 */ /* 0x010fc80000000010 */
[----:B-----5:R-:W-:-:S07]  /*0670*/  FFMA R20, R27, R10, R16 ;  /* 0x0000000a1b147223 */ /* 0x020fce0000000010 */
.L_x_9:
[----:B------:R-:W-:Y:S05]  /*0680*/  @!P1 BRA `(.L_x_6) ;  /* 0x0000000000749947 */ /* 0x000fea0003800000 */
[----:B------:R-:W-:Y:S02]  /*0690*/  ISETP.NE.AND P1, PT, R18, 0x1, PT ;  /* 0x000000011200780c */ /* 0x000fe40003f25270 */
[----:B------:R-:W-:-:S04]  /*06a0*/  LOP3.LUT R3, R3, 0x1, RZ, 0xc0, !PT ;  /* 0x0000000103037812 */ /* 0x000fc800078ec0ff */
[----:B------:R-:W-:-:S07]  /*06b0*/  ISETP.NE.U32.AND P0, PT, R3, 0x1, PT ;  /* 0x000000010300780c */ /* 0x000fce0003f05070 */
[----:B------:R-:W0:Y:S01]  /*06c0*/  @P1 LDC.64 R8, c[0x0][0x380] ;  /* 0x0000e000ff081b82 */ /* 0x000e220000000a00 */
[----:B------:R-:W-:Y:S02]  /*06d0*/  @P1 IADD3 R3, P2, PT, R14, R21, RZ ;  /* 0x000000150e031210 */ /* 0x000fe40007f5e0ff */
[----:B------:R-:W-:-:S03]  /*06e0*/  @P1 IADD3 R21, PT, PT, R21, 0x2, RZ ;  /* 0x0000000215151810 */ /* 0x000fc60007ffe0ff */
[----:B------:R-:W-:Y:S01]  /*06f0*/  @P1 IMAD.X R12, RZ, RZ, R23, P2 ;  /* 0x000000ffff0c1224 */ /* 0x000fe200010e0617 */
[----:B------:R-:W-:Y:S01]  /*0700*/  @!P0 IADD3 R14, P2, PT, R14, R21, RZ ;  /* 0x000000150e0e8210 */ /* 0x000fe20007f5e0ff */
[----:B------:R-:W1:Y:S08]  /*0710*/  @P1 LDC.64 R10, c[0x0][0x388] ;  /* 0x0000e200ff0a1b82 */ /* 0x000e700000000a00 */
[----:B------:R-:W2:Y:S08]  /*0720*/  @!P0 LDC.64 R6, c[0x0][0x380] ;  /* 0x0000e000ff068b82 */ /* 0x000eb00000000a00 */
[----:B------:R-:W3:Y:S01]  /*0730*/  @!P0 LDC.64 R4, c[0x0][0x388] ;  /* 0x0000e200ff048b82 */ /* 0x000ee20000000a00 */
[----:B0-----:R-:W-:-:S02]  /*0740*/  @P1 LEA R8, P3, R3, R8, 0x2 ;  /* 0x0000000803081211 */ /* 0x001fc400078610ff */
[----:B------:R-:W-:Y:S02]  /*0750*/  @!P0 IADD3.X R23, PT, PT, RZ, R23, RZ, P2, !PT ;  /* 0x00000017ff178210 */ /* 0x000fe400017fe4ff */
[----:B------:R-:W-:Y:S01]  /*0760*/  @P1 LEA.HI.X R9, R3, R9, R12, 0x2, P3 ;  /* 0x0000000903091211 */ /* 0x000fe200018f140c */
[----:B-1----:R-:W-:Y:S01]  /*0770*/  @P1 IMAD.WIDE R10, R19, 0x4, R10 ;  /* 0x00000004130a1825 */ /* 0x002fe200078e020a */
[----:B------:R-:W-:-:S03]  /*0780*/  @P1 LEA R19, R2, R19, 0x1 ;  /* 0x0000001302131211 */ /* 0x000fc600078e08ff */
[----:B------:R-:W4:Y:S01]  /*0790*/  @P1 LDG.E R3, desc[UR4][R8.64] ;  /* 0x0000000408031981 */ /* 0x000f22000c1e1900 */
[----:B------:R-:W-:-:S03]  /*07a0*/  @P1 IMAD.WIDE R12, R2, 0x4, R10 ;  /* 0x00000004020c1825 */ /* 0x000fc600078e020a */
[----:B------:R-:W4:Y:S01]  /*07b0*/  @P1 LDG.E R16, desc[UR4][R10.64] ;  /* 0x000000040a101981 */ /* 0x000f22000c1e1900 */
[----:B--2---:R-:W-:-:S04]  /*07c0*/  @!P0 LEA R6, P2, R14, R6, 0x2 ;  /* 0x000000060e068211 */ /* 0x004fc800078410ff */
[----:B------:R-:W-:Y:S01]  /*07d0*/  @!P0 LEA.HI.X R7, R14, R7, R23, 0x2, P2 ;  /* 0x000000070e078211 */ /* 0x000fe200010f1417 */
[----:B------:R-:W2:Y:S01]  /*07e0*/  @P1 LDG.E R12, desc[UR4][R12.64] ;  /* 0x000000040c0c1981 */ /* 0x000ea2000c1e1900 */
[----:B---3--:R-:W-:-:S03]  /*07f0*/  @!P0 IMAD.WIDE R4, R19, 0x4, R4 ;  /* 0x0000000413048825 */ /* 0x008fc600078e0204 */
[----:B------:R-:W2:Y:S04]  /*0800*/  @P1 LDG.E R14, desc[UR4][R8.64+0x4] ;  /* 0x00000404080e1981 */ /* 0x000ea8000c1e1900 */
[----:B------:R-:W3:Y:S04]  /*0810*/  @!P0 LDG.E R7, desc[UR4][R6.64] ;  /* 0x0000000406078981 */ /* 0x000ee8000c1e1900 */
[----:B------:R-:W3:Y:S01]  /*0820*/  @!P0 LDG.E R4, desc[UR4][R4.64] ;  /* 0x0000000404048981 */ /* 0x000ee2000c1e1900 */
[----:B----4-:R-:W-:-:S04]  /*0830*/  @P1 FFMA R3, R3, R16, R20 ;  /* 0x0000001003031223 */ /* 0x010fc80000000014 */
[----:B--2---:R-:W-:-:S04]  /*0840*/  @P1 FFMA R20, R14, R12, R3 ;  /* 0x0000000c0e141223 */ /* 0x004fc80000000003 */
[----:B---3--:R-:W-:-:S07]  /*0850*/  @!P0 FFMA R20, R7, R4, R20 ;  /* 0x0000000407148223 */ /* 0x008fce0000000014 */
.L_x_6:
[----:B------:R-:W0:Y:S01]  /*0860*/  LDC.64 R4, c[0x0][0x390] ;  /* 0x0000e400ff047b82 */ /* 0x000e220000000a00 */
[----:B------:R-:W-:-:S04]  /*0870*/  IMAD R3, R0, R2, R15 ;  /* 0x0000000200037224 */ /* 0x000fc800078e020f */
[----:B0-----:R-:W-:-:S05]  /*0880*/  IMAD.WIDE R2, R3, 0x4, R4 ;  /* 0x0000000403027825 */ /* 0x001fca00078e0204 */
[----:B------:R-:W-:Y:S01]  /*0890*/  STG.E desc[UR4][R2.64], R20 ;  /* 0x0000001402007986 */ /* 0x000fe2000c101904 */
[----:B------:R-:W-:Y:S05]  /*08a0*/  EXIT ;  /* 0x000000000000794d */ /* 0x000fea0003800000 */
.L_x_10:
        /* <DEDUP_REMOVED lines=13> */
.L_x_36:


//--------------------- .text._Z24matrix_product_transposePfS_S_iiii --------------------------
	.section	.text._Z24matrix_product_transposePfS_S_iiii,"ax",@progbits
	.align	128
        .global         _Z24matrix_product_transposePfS_S_iiii
        .type           _Z24matrix_product_transposePfS_S_iiii,@function
        .size           _Z24matrix_product_transposePfS_S_iiii,(.L_x_37 - _Z24matrix_product_transposePfS_S_iiii)
        .other          _Z24matrix_product_transposePfS_S_iiii,@"STO_CUDA_ENTRY STV_DEFAULT"
_Z24matrix_product_transposePfS_S_iiii:
.text._Z24matrix_product_transposePfS_S_iiii:
[----:B------:R-:W-:Y:S08]  /*0000*/  LDC R1, c[0x0][0x37c] ;  /* 0x0000df00ff017b82 */ /* 0x000ff00000000800 */
[----:B------:R-:W0:Y:S01]  /*0010*/  LDC.64 R20, c[0x0][0x3a0] ;  /* 0x0000e800ff147b82 */ /* 0x000e220000000a00 */
[----:B------:R-:W-:Y:S01]  /*0020*/  UMOV UR4, 0x400 ;  /* 0x0000040000047882 */ /* 0x000fe20000000000 */
[----:B------:R-:W1:Y:S01]  /*0030*/  LDCU.64 UR8, c[0x0][0x358] ;  /* 0x00006b00ff0877ac */ /* 0x000e620008000a00 */
[----:B------:R-:W-:Y:S01]  /*0040*/  HFMA2 R19, -RZ, RZ, 0, 0 ;  /* 0x00000000ff137431 */ /* 0x000fe200000001ff */
[----:B------:R-:W-:-:S04]  /*0050*/  UIADD3 UR5, UPT, UPT, UR4, 0x1000, URZ ;  /* 0x0000100004057890 */ /* 0x000fc8000fffe0ff */
[----:B------:R-:W2:Y:S01]  /*0060*/  S2UR UR6, SR_CgaCtaId ;  /* 0x00000000000679c3 */ /* 0x000ea20000008800 */
[-C--:B0-----:R-:W-:Y:S02]  /*0070*/  IABS R6, R21.reuse ;  /* 0x0000001500067213 */ /* 0x081fe40000000000 */
[----:B------:R-:W-:Y:S02]  /*0080*/  IADD3 R4, PT, PT, R20, -0x1, RZ ;  /* 0xffffffff14047810 */ /* 0x000fe40007ffe0ff */
[----:B------:R-:W0:Y:S01]  /*0090*/  I2F.RP R0, R6 ;  /* 0x0000000600007306 */ /* 0x000e220000209400 */
[----:B------:R-:W3:Y:S01]  /*00a0*/  S2R R20, SR_TID.Y ;  /* 0x0000000000147919 */ /* 0x000ee20000002200 */
[----:B------:R-:W-:Y:S01]  /*00b0*/  IABS R7, R4 ;  /* 0x0000000400077213 */ /* 0x000fe20000000000 */
[----:B--2---:R-:W-:Y:S01]  /*00c0*/  ULEA UR4, UR6, UR4, 0x18 ;  /* 0x0000000406047291 */ /* 0x004fe2000f8ec0ff */
[----:B------:R-:W-:Y:S01]  /*00d0*/  LOP3.LUT R4, R4, R21, RZ, 0x3c, !PT ;  /* 0x0000001504047212 */ /* 0x000fe200078e3cff */
[----:B------:R-:W-:Y:S01]  /*00e0*/  ULEA UR5, UR6, UR5, 0x18 ;  /* 0x0000000506057291 */ /* 0x000fe2000f8ec0ff */
[----:B------:R-:W2:Y:S02]  /*00f0*/  LDCU UR6, c[0x0][0x364] ;  /* 0x00006c80ff0677ac */ /* 0x000ea40008000800 */
[----:B------:R-:W-:Y:S01]  /*0100*/  ISETP.GE.AND P1, PT, R4, RZ, PT ;  /* 0x000000ff0400720c */ /* 0x000fe20003f26270 */
[----:B0-----:R-:W0:Y:S02]  /*0110*/  MUFU.RCP R0, R0 ;  /* 0x0000000000007308 */ /* 0x001e240000001000 */
[----:B0-----:R-:W-:-:S02]  /*0120*/  IADD3 R2, PT, PT, R0, 0xffffffe, RZ ;  /* 0x0ffffffe00027810 */ /* 0x001fc40007ffe0ff */
[----:B------:R-:W0:Y:S01]  /*0130*/  S2R R0, SR_TID.X ;  /* 0x0000000000007919 */ /* 0x000e220000002100 */
[----:B---3--:R-:W-:-:S03]  /*0140*/  LEA R29, R20, UR4, 0x7 ;  /* 0x00000004141d7c11 */ /* 0x008fc6000f8e38ff */
[----:B------:R3:W4:Y:S01]  /*0150*/  F2I.FTZ.U32.TRUNC.NTZ R3, R2 ;  /* 0x0000000200037305 */ /* 0x000722000021f000 */
[----:B------:R-:W5:Y:S01]  /*0160*/  LDCU UR4, c[0x0][0x360] ;  /* 0x00006c00ff0477ac */ /* 0x000f620008000800 */
[----:B---3--:R-:W-:Y:S02]  /*0170*/  IMAD.MOV.U32 R2, RZ, RZ, RZ ;  /* 0x000000ffff027224 */ /* 0x008fe400078e00ff */
[----:B----4-:R-:W-:-:S04]  /*0180*/  IMAD.MOV R5, RZ, RZ, -R3 ;  /* 0x000000ffff057224 */ /* 0x010fc800078e0a03 */
[----:B------:R-:W-:-:S04]  /*0190*/  IMAD R5, R5, R6, RZ ;  /* 0x0000000605057224 */ /* 0x000fc800078e02ff */
[----:B------:R-:W-:Y:S01]  /*01a0*/  IMAD.HI.U32 R3, R3, R5, R2 ;  /* 0x0000000503037227 */ /* 0x000fe200078e0002 */
[----:B------:R-:W-:Y:S02]  /*01b0*/  MOV R5, R7 ;  /* 0x0000000700057202 */ /* 0x000fe40000000f00 */
[----:B------:R-:W5:Y:S03]  /*01c0*/  S2R R7, SR_CTAID.X ;  /* 0x0000000000077919 */ /* 0x000f660000002500 */
[----:B------:R-:W-:-:S04]  /*01d0*/  IMAD.HI.U32 R2, R3, R5, RZ ;  /* 0x0000000503027227 */ /* 0x000fc800078e00ff */
[----:B------:R-:W-:Y:S02]  /*01e0*/  IMAD.MOV R3, RZ, RZ, -R2 ;  /* 0x000000ffff037224 */ /* 0x000fe400078e0a02 */
[----:B0-----:R-:W-:Y:S02]  /*01f0*/  IMAD R27, R0, 0x4, R29 ;  /* 0x00000004001b7824 */ /* 0x001fe400078e021d */
[C---:B------:R-:W-:Y:S02]  /*0200*/  IMAD R3, R6.reuse, R3, R5 ;  /* 0x0000000306037224 */ /* 0x040fe400078e0205 */
[----:B------:R-:W2:Y:S03]  /*0210*/  S2R R5, SR_CTAID.Y ;  /* 0x0000000000057919 */ /* 0x000ea60000002600 */
[----:B------:R-:W-:Y:S01]  /*0220*/  ISETP.GT.U32.AND P2, PT, R6, R3, PT ;  /* 0x000000030600720c */ /* 0x000fe20003f44070 */
[----:B------:R0:W-:-:S12]  /*0230*/  STS [R27], RZ ;  /* 0x000000ff1b007388 */ /* 0x0001d80000000800 */
[-C--:B------:R-:W-:Y:S02]  /*0240*/  @!P2 IADD3 R3, PT, PT, R3, -R6.reuse, RZ ;  /* 0x800000060303a210 */ /* 0x080fe40007ffe0ff */
[----:B------:R-:W-:Y:S01]  /*0250*/  @!P2 IADD3 R2, PT, PT, R2, 0x1, RZ ;  /* 0x000000010202a810 */ /* 0x000fe20007ffe0ff */
[----:B-----5:R-:W-:Y:S01]  /*0260*/  IMAD R28, R7, UR4, R0 ;  /* 0x00000004071c7c24 */ /* 0x020fe2000f8e0200 */
[----:B------:R-:W-:Y:S02]  /*0270*/  ISETP.GE.U32.AND P0, PT, R3, R6, PT ;  /* 0x000000060300720c */ /* 0x000fe40003f06070 */
[----:B------:R-:W-:Y:S02]  /*0280*/  ISETP.NE.AND P2, PT, R21, RZ, PT ;  /* 0x000000ff1500720c */ /* 0x000fe40003f45270 */
[----:B------:R-:W-:-:S04]  /*0290*/  LEA R3, R20, UR5, 0x7 ;  /* 0x0000000514037c11 */ /* 0x000fc8000f8e38ff */
[----:B------:R-:W-:Y:S01]  /*02a0*/  LEA R26, R0, R3, 0x2 ;  /* 0x00000003001a7211 */ /* 0x000fe200078e10ff */
[----:B--2---:R-:W-:-:S04]  /*02b0*/  IMAD R30, R5, UR6, R20 ;  /* 0x00000006051e7c24 */ /* 0x004fc8000f8e0214 */
[----:B------:R-:W-:Y:S01]  /*02c0*/  @P0 IADD3 R2, PT, PT, R2, 0x1, RZ ;  /* 0x0000000102020810 */ /* 0x000fe20007ffe0ff */
[----:B------:R0:W-:Y:S04]  /*02d0*/  STS [R26], RZ ;  /* 0x000000ff1a007388 */ /* 0x0001e80000000800 */
[----:B------:R-:W-:Y:S01]  /*02e0*/  @!P1 IMAD.MOV R2, RZ, RZ, -R2 ;  /* 0x000000ffff029224 */ /* 0x000fe200078e0a02 */
[----:B------:R-:W-:-:S04]  /*02f0*/  @!P2 LOP3.LUT R2, RZ, R21, RZ, 0x33, !PT ;  /* 0x00000015ff02a212 */ /* 0x000fc800078e33ff */
[----:B------:R-:W-:-:S13]  /*0300*/  ISETP.GE.AND P0, PT, R2, RZ, PT ;  /* 0x000000ff0200720c */ /* 0x000fda0003f06270 */
[----:B01----:R-:W-:Y:S05]  /*0310*/  @!P0 BRA `(.L_x_11) ;  /* 0x0000000400f08947 */ /* 0x003fea0003800000 */
[C---:B------:R-:W-:Y:S01]  /*0320*/  LOP3.LUT R22, R21.reuse, 0x7ffffff0, RZ, 0xc0, !PT ;  /* 0x7ffffff015167812 */ /* 0x040fe200078ec0ff */
[----:B------:R-:W-:Y:S01]  /*0330*/  UMOV UR4, URZ ;  /* 0x000000ff00047c82 */ /* 0x000fe20008000000 */
[C---:B------:R-:W-:Y:S02]  /*0340*/  LOP3.LUT R24, R21.reuse, 0xf, RZ, 0xc0, !PT ;  /* 0x0000000f15187812 */ /* 0x040fe400078ec0ff */
[C---:B------:R-:W-:Y:S01]  /*0350*/  LOP3.LUT R23, R21.reuse, 0x7, RZ, 0xc0, !PT ;  /* 0x0000000715177812 */ /* 0x040fe200078ec0ff */
[----:B------:R-:W-:Y:S01]  /*0360*/  IMAD.MOV R3, RZ, RZ, -R22 ;  /* 0x000000ffff037224 */ /* 0x000fe200078e0a16 */
[----:B------:R-:W-:Y:S02]  /*0370*/  LOP3.LUT R21, R21, 0x3, RZ, 0xc0, !PT ;  /* 0x0000000315157812 */ /* 0x000fe400078ec0ff */
[----:B------:R-:W-:Y:S02]  /*0380*/  LEA R25, R0, UR5, 0x7 ;  /* 0x0000000500197c11 */ /* 0x000fe4000f8e38ff */
[----:B------:R-:W-:-:S07]  /*0390*/  MOV R19, RZ ;  /* 0x000000ff00137202 */ /* 0x000fce0000000f00 */
.L_x_17:
[----:B0-----:R-:W0:Y:S01]  /*03a0*/  LDC.64 R4, c[0x0][0x3a0] ;  /* 0x0000e800ff047b82 */ /* 0x001e220000000a00 */
[----:B------:R-:W1:Y:S01]  /*03b0*/  LDCU UR5, c[0x0][0x39c] ;  /* 0x00007380ff0577ac */ /* 0x000e620008000800 */
[----:B------:R-:W2:Y:S01]  /*03c0*/  LDCU UR6, c[0x0][0x398] ;  /* 0x00007300ff0677ac */ /* 0x000ea20008000800 */
[C---:B0-----:R-:W-:Y:S02]  /*03d0*/  IMAD R11, R5.reuse, UR4, R0 ;  /* 0x00000004050b7c24 */ /* 0x041fe4000f8e0200 */
[----:B------:R-:W-:-:S03]  /*03e0*/  IMAD R13, R5, UR4, R20 ;  /* 0x00000004050d7c24 */ /* 0x000fc6000f8e0214 */
[-C--:B------:R-:W-:Y:S02]  /*03f0*/  ISETP.GE.U32.AND P0, PT, R11, R4.reuse, PT ;  /* 0x000000040b00720c */ /* 0x080fe40003f06070 */
[----:B------:R-:W-:Y:S02]  /*0400*/  ISETP.GE.U32.AND P1, PT, R13, R4, PT ;  /* 0x000000040d00720c */ /* 0x000fe40003f26070 */
[----:B-1----:R-:W-:Y:S02]  /*0410*/  ISETP.GE.OR P0, PT, R30, UR5, P0 ;  /* 0x000000051e007c0c */ /* 0x002fe40008706670 */
[----:B--2---:R-:W-:-:S11]  /*0420*/  ISETP.GE.OR P1, PT, R28, UR6, P1 ;  /* 0x000000061c007c0c */ /* 0x004fd60008f26670 */
[----:B------:R-:W0:Y:S01]  /*0430*/  @!P0 LDC.64 R8, c[0x0][0x380] ;  /* 0x0000e000ff088b82 */ /* 0x000e220000000a00 */
[-C--:B------:R-:W-:Y:S02]  /*0440*/  @!P0 IMAD R11, R30, R4.reuse, R11 ;  /* 0x000000041e0b8224 */ /* 0x080fe400078e020b */
[----:B------:R-:W-:Y:S01]  /*0450*/  @!P1 IMAD R13, R28, R4, R13 ;  /* 0x000000041c0d9224 */ /* 0x000fe200078e020d */
[----:B------:R-:W-:-:S04]  /*0460*/  MOV R4, RZ ;  /* 0x000000ff00047202 */ /* 0x000fc80000000f00 */
[----:B------:R-:W1:Y:S01]  /*0470*/  @!P1 LDC.64 R6, c[0x0][0x388] ;  /* 0x0000e200ff069b82 */ /* 0x000e620000000a00 */
[----:B0-----:R-:W-:-:S04]  /*0480*/  @!P0 IMAD.WIDE.U32 R8, R11, 0x4, R8 ;  /* 0x000000040b088825 */ /* 0x001fc800078e0008 */
[----:B------:R-:W-:Y:S01]  /*0490*/  HFMA2 R11, -RZ, RZ, 0, 0 ;  /* 0x00000000ff0b7431 */ /* 0x000fe200000001ff */
[----:B------:R-:W2:Y:S01]  /*04a0*/  @!P0 LDG.E R4, desc[UR8][R8.64] ;  /* 0x0000000808048981 */ /* 0x000ea2000c1e1900 */
[----:B-1----:R-:W-:-:S05]  /*04b0*/  @!P1 IMAD.WIDE.U32 R6, R13, 0x4, R6 ;  /* 0x000000040d069825 */ /* 0x002fca00078e0006 */
[----:B------:R-:W3:Y:S01]  /*04c0*/  @!P1 LDG.E R11, desc[UR8][R6.64] ;  /* 0x00000008060b9981 */ /* 0x000ee2000c1e1900 */
[----:B------:R-:W-:Y:S02]  /*04d0*/  ISETP.GE.AND P1, PT, R5, 0x1, PT ;  /* 0x000000010500780c */ /* 0x000fe40003f26270 */
[----:B------:R-:W-:Y:S01]  /*04e0*/  ISETP.NE.AND P0, PT, R2, UR4, PT ;  /* 0x0000000402007c0c */ /* 0x000fe2000bf05270 */
[----:B------:R-:W-:Y:S01]  /*04f0*/  UIADD3 UR4, UPT, UPT, UR4, 0x1, URZ ;  /* 0x0000000104047890 */ /* 0x000fe2000fffe0ff */
[----:B--2---:R0:W-:Y:S04]  /*0500*/  STS [R27], R4 ;  /* 0x000000041b007388 */ /* 0x0041e80000000800 */
[----:B---3--:R0:W-:Y:S01]  /*0510*/  STS [R26], R11 ;  /* 0x0000000b1a007388 */ /* 0x0081e20000000800 */
[----:B------:R-:W-:Y:S06]  /*0520*/  BAR.SYNC.DEFER_BLOCKING 0x0 ;  /* 0x0000000000007b1d */ /* 0x000fec0000010000 */
[----:B------:R-:W-:Y:S05]  /*0530*/  @!P1 BRA `(.L_x_12) ;  /* 0x0000000400649947 */ /* 0x000fea0003800000 */
[----:B------:R-:W-:Y:S01]  /*0540*/  ISETP.GE.U32.AND P1, PT, R5, 0x10, PT ;  /* 0x000000100500780c */ /* 0x000fe20003f26070 */
[----:B------:R-:W-:-:S12]  /*0550*/  IMAD.MOV.U32 R32, RZ, RZ, RZ ;  /* 0x000000ffff207224 */ /* 0x000fd800078e00ff */
[----:B------:R-:W-:Y:S05]  /*0560*/  @!P1 BRA `(.L_x_13) ;  /* 0x0000000000a09947 */ /* 0x000fea0003800000 */
[----:B------:R-:W1:Y:S01]  /*0570*/  S2UR UR6, SR_CgaCtaId ;  /* 0x00000000000679c3 */ /* 0x000e620000008800 */
[----:B------:R-:W-:Y:S01]  /*0580*/  UMOV UR5, 0x400 ;  /* 0x0000040000057882 */ /* 0x000fe20000000000 */
[----:B------:R-:W-:Y:S01]  /*0590*/  MOV R16, R3 ;  /* 0x0000000300107202 */ /* 0x000fe20000000f00 */
[----:B------:R-:W-:-:S04]  /*05a0*/  UIADD3 UR7, UPT, UPT, UR5, 0x1000, URZ ;  /* 0x0000100005077890 */ /* 0x000fc8000fffe0ff */
[----:B-1----:R-:W-:Y:S02]  /*05b0*/  ULEA UR7, UR6, UR7, 0x18 ;  /* 0x0000000706077291 */ /* 0x002fe4000f8ec0ff */
[----:B------:R-:W-:-:S04]  /*05c0*/  ULEA UR5, UR6, UR5, 0x18 ;  /* 0x0000000506057291 */ /* 0x000fc8000f8ec0ff */
[----:B------:R-:W-:Y:S02]  /*05d0*/  LEA R25, R0, UR7, 0x7 ;  /* 0x0000000700197c11 */ /* 0x000fe4000f8e38ff */
[----:B------:R-:W-:-:S03]  /*05e0*/  LEA R29, R20, UR5, 0x7 ;  /* 0x00000005141d7c11 */ /* 0x000fc6000f8e38ff */
[----:B------:R-:W-:Y:S01]  /*05f0*/  VIADD R17, R25, 0x20 ;  /* 0x0000002019117836 */ /* 0x000fe20000000000 */
[----:B------:R-:W-:-:S07]  /*0600*/  IADD3 R18, PT, PT, R29, 0x20, RZ ;  /* 0x000000201d127810 */ /* 0x000fce0007ffe0ff */
.L_x_14:
[----:B0-----:R-:W-:Y:S01]  /*0610*/  LDS.128 R8, [R18+-0x20] ;  /* 0xffffe00012087984 */ /* 0x001fe20000000c00 */
[----:B------:R-:W-:-:S03]  /*0620*/  IADD3 R16, PT, PT, R16, 0x10, RZ ;  /* 0x0000001010107810 */ /* 0x000fc60007ffe0ff */
[----:B------:R-:W0:Y:S01]  /*0630*/  LDS.128 R12, [R17+-0x20] ;  /* 0xffffe000110c7984 */ /* 0x000e220000000c00 */
[----:B------:R-:W-:-:S03]  /*0640*/  ISETP.NE.AND P1, PT, R16, RZ, PT ;  /* 0x000000ff1000720c */ /* 0x000fc60003f25270 */
[----:B------:R-:W-:Y:S01]  /*0650*/  LDS.128 R4, [R18+-0x10] ;  /* 0xfffff00012047984 */ /* 0x000fe20000000c00 */
[----:B0-----:R-:W-:-:S04]  /*0660*/  FFMA R8, R8, R12, R19 ;  /* 0x0000000c08087223 */ /* 0x001fc80000000013 */
[----:B------:R-:W-:-:S04]  /*0670*/  FFMA R9, R9, R13, R8 ;  /* 0x0000000d09097223 */ /* 0x000fc80000000008 */
[----:B------:R-:W-:-:S04]  /*0680*/  FFMA R10, R10, R14, R9 ;  /* 0x0000000e0a0a7223 */ /* 0x000fc80000000009 */
[----:B------:R-:W-:Y:S02]  /*0690*/  FFMA R11, R11, R15, R10 ;  /* 0x0000000f0b0b7223 */ /* 0x000fe4000000000a */
[----:B------:R-:W0:Y:S02]  /*06a0*/  LDS.128 R12, [R17+-0x10] ;  /* 0xfffff000110c7984 */ /* 0x000e240000000c00 */
[----:B0-----:R-:W-:Y:S02]  /*06b0*/  FFMA R4, R4, R12, R11 ;  /* 0x0000000c04047223 */ /* 0x001fe4000000000b */
[----:B------:R-:W-:Y:S02]  /*06c0*/  LDS.128 R8, [R18] ;  /* 0x0000000012087984 */ /* 0x000fe40000000c00 */
[----:B------:R-:W-:-:S04]  /*06d0*/  FFMA R5, R5, R13, R4 ;  /* 0x0000000d05057223 */ /* 0x000fc80000000004 */
[----:B------:R-:W-:-:S04]  /*06e0*/  FFMA R6, R6, R14, R5 ;  /* 0x0000000e06067223 */ /* 0x000fc80000000005 */
[----:B------:R-:W-:Y:S02]  /*06f0*/  FFMA R15, R7, R15, R6 ;  /* 0x0000000f070f7223 */ /* 0x000fe40000000006 */
[----:B------:R-:W0:Y:S02]  /*0700*/  LDS.128 R4, [R17] ;  /* 0x0000000011047984 */ /* 0x000e240000000c00 */
[----:B0-----:R-:W-:Y:S02]  /*0710*/  FFMA R4, R8, R4, R15 ;  /* 0x0000000408047223 */ /* 0x001fe4000000000f */
[----:B------:R0:W-:Y:S02]  /*0720*/  LDS.128 R12, [R18+0x10] ;  /* 0x00001000120c7984 */ /* 0x0001e40000000c00 */
[----:B------:R-:W-:-:S04]  /*0730*/  FFMA R5, R9, R5, R4 ;  /* 0x0000000509057223 */ /* 0x000fc80000000004 */
[----:B------:R-:W-:Y:S01]  /*0740*/  FFMA R6, R10, R6, R5 ;  /* 0x000000060a067223 */ /* 0x000fe20000000005 */
[----:B0-----:R-:W-:-:S03]  /*0750*/  IADD3 R18, PT, PT, R18, 0x40, RZ ;  /* 0x0000004012127810 */ /* 0x001fc60007ffe0ff */
[----:B------:R-:W-:Y:S02]  /*0760*/  FFMA R11, R11, R7, R6 ;  /* 0x000000070b0b7223 */ /* 0x000fe40000000006 */
[----:B------:R0:W1:Y:S02]  /*0770*/  LDS.128 R4, [R17+0x10] ;  /* 0x0000100011047984 */ /* 0x0000640000000c00 */
[----:B0-----:R-:W-:Y:S02]  /*0780*/  VIADD R17, R17, 0x40 ;  /* 0x0000004011117836 */ /* 0x001fe40000000000 */
[----:B-1----:R-:W-:-:S04]  /*0790*/  FFMA R4, R12, R4, R11 ;  /* 0x000000040c047223 */ /* 0x002fc8000000000b */
[----:B------:R-:W-:-:S04]  /*07a0*/  FFMA R5, R13, R5, R4 ;  /* 0x000000050d057223 */ /* 0x000fc80000000004 */
[----:B------:R-:W-:-:S04]  /*07b0*/  FFMA R6, R14, R6, R5 ;  /* 0x000000060e067223 */ /* 0x000fc80000000005 */
[----:B------:R-:W-:Y:S01]  /*07c0*/  FFMA R19, R15, R7, R6 ;  /* 0x000000070f137223 */ /* 0x000fe20000000006 */
[----:B------:R-:W-:Y:S06]  /*07d0*/  @P1 BRA `(.L_x_14) ;  /* 0xfffffffc008c1947 */ /* 0x000fec000383ffff */
[----:B------:R-:W-:-:S07]  /*07e0*/  MOV R32, R22 ;  /* 0x0000001600207202 */ /* 0x000fce0000000f00 */
.L_x_13:
[----:B------:R-:W-:-:S13]  /*07f0*/  ISETP.NE.AND P1, PT, R24, RZ, PT ;  /* 0x000000ff1800720c */ /* 0x000fda0003f25270 */
[----:B------:R-:W-:Y:S05]  /*0800*/  @!P1 BRA `(.L_x_12) ;  /* 0x0000000000b09947 */ /* 0x000fea0003800000 */
[----:B0-----:R-:W-:Y:S02]  /*0810*/  IADD3 R4, PT, PT, R24, -0x1, RZ ;  /* 0xffffffff18047810 */ /* 0x001fe40007ffe0ff */
[----:B------:R-:W-:Y:S02]  /*0820*/  ISETP.NE.AND P2, PT, R23, RZ, PT ;  /* 0x000000ff1700720c */ /* 0x000fe40003f45270 */
[----:B------:R-:W-:-:S13]  /*0830*/  ISETP.GE.U32.AND P1, PT, R4, 0x7, PT ;  /* 0x000000070400780c */ /* 0x000fda0003f26070 */
[----:B------:R-:W-:Y:S05]  /*0840*/  @!P1 BRA `(.L_x_15) ;  /* 0x00000000003c9947 */ /* 0x000fea0003800000 */
[C---:B------:R-:W-:Y:S01]  /*0850*/  IMAD R33, R32.reuse, 0x4, R29 ;  /* 0x0000000420217824 */ /* 0x040fe200078e021d */
[C---:B------:R-:W-:Y:S02]  /*0860*/  LEA R31, R32.reuse, R25, 0x2 ;  /* 0x00000019201f7211 */ /* 0x040fe400078e10ff */
[----:B------:R-:W-:Y:S02]  /*0870*/  IADD3 R32, PT, PT, R32, 0x8, RZ ;  /* 0x0000000820207810 */ /* 0x000fe40007ffe0ff */
[----:B------:R-:W-:Y:S04]  /*0880*/  LDS.128 R4, [R33] ;  /* 0x0000000021047984 */ /* 0x000fe80000000c00 */
[----:B------:R-:W0:Y:S04]  /*0890*/  LDS.128 R8, [R31] ;  /* 0x000000001f087984 */ /* 0x000e280000000c00 */
[----:B------:R-:W-:Y:S01]  /*08a0*/  LDS.128 R12, [R33+0x10] ;  /* 0x00001000210c7984 */ /* 0x000fe20000000c00 */
[----:B0-----:R-:W-:-:S03]  /*08b0*/  FFMA R4, R4, R8, R19 ;  /* 0x0000000804047223 */ /* 0x001fc60000000013 */
[----:B------:R-:W0:Y:S01]  /*08c0*/  LDS.128 R16, [R31+0x10] ;  /* 0x000010001f107984 */ /* 0x000e220000000c00 */
[----:B------:R-:W-:-:S04]  /*08d0*/  FFMA R5, R5, R9, R4 ;  /* 0x0000000905057223 */ /* 0x000fc80000000004 */
[----:B------:R-:W-:-:S04]  /*08e0*/  FFMA R6, R6, R10, R5 ;  /* 0x0000000a06067223 */ /* 0x000fc80000000005 */
[----:B------:R-:W-:-:S04]  /*08f0*/  FFMA R7, R7, R11, R6 ;  /* 0x0000000b07077223 */ /* 0x000fc80000000006 */
[----:B0-----:R-:W-:-:S04]  /*0900*/  FFMA R12, R12, R16, R7 ;  /* 0x000000100c0c7223 */ /* 0x001fc80000000007 */
[----:B------:R-:W-:-:S04]  /*0910*/  FFMA R13, R13, R17, R12 ;  /* 0x000000110d0d7223 */ /* 0x000fc8000000000c */
[----:B------:R-:W-:-:S04]  /*0920*/  FFMA R14, R14, R18, R13 ;  /* 0x000000120e0e7223 */ /* 0x000fc8000000000d */
[----:B------:R-:W-:-:S07]  /*0930*/  FFMA R19, R15, R19, R14 ;  /* 0x000000130f137223 */ /* 0x000fce000000000e */
.L_x_15:
[----:B------:R-:W-:Y:S05]  /*0940*/  @!P2 BRA `(.L_x_12) ;  /* 0x000000000060a947 */ /* 0x000fea0003800000 */
[----:B------:R-:W-:Y:S01]  /*0950*/  VIADD R4, R23, 0xffffffff ;  /* 0xffffffff17047836 */ /* 0x000fe20000000000 */
[----:B------:R-:W-:-:S04]  /*0960*/  ISETP.NE.AND P2, PT, R21, RZ, PT ;  /* 0x000000ff1500720c */ /* 0x000fc80003f45270 */
[----:B------:R-:W-:-:S13]  /*0970*/  ISETP.GE.U32.AND P1, PT, R4, 0x3, PT ;  /* 0x000000030400780c */ /* 0x000fda0003f26070 */
[----:B------:R-:W-:Y:S05]  /*0980*/  @!P1 BRA `(.L_x_16) ;  /* 0x0000000000249947 */ /* 0x000fea0003800000 */
[C---:B------:R-:W-:Y:S02]  /*0990*/  LEA R4, R32.reuse, R29, 0x2 ;  /* 0x0000001d20047211 */ /* 0x040fe400078e10ff */
[C---:B------:R-:W-:Y:S01]  /*09a0*/  LEA R8, R32.reuse, R25, 0x2 ;  /* 0x0000001920087211 */ /* 0x040fe200078e10ff */
[----:B------:R-:W-:-:S03]  /*09b0*/  VIADD R32, R32, 0x4 ;  /* 0x0000000420207836 */ /* 0x000fc60000000000 */
[----:B------:R-:W-:Y:S04]  /*09c0*/  LDS.128 R4, [R4] ;  /* 0x0000000004047984 */ /* 0x000fe80000000c00 */
[----:B------:R-:W0:Y:S02]  /*09d0*/  LDS.128 R8, [R8] ;  /* 0x0000000008087984 */ /* 0x000e240000000c00 */
[----:B0-----:R-:W-:-:S04]  /*09e0*/  FFMA R12, R4, R8, R19 ;  /* 0x00000008040c7223 */ /* 0x001fc80000000013 */
[----:B------:R-:W-:-:S04]  /*09f0*/  FFMA R5, R5, R9, R12 ;  /* 0x0000000905057223 */ /* 0x000fc8000000000c */
[----:B------:R-:W-:-:S04]  /*0a00*/  FFMA R6, R6, R10, R5 ;  /* 0x0000000a06067223 */ /* 0x000fc80000000005 */
[----:B------:R-:W-:-:S07]  /*0a10*/  FFMA R19, R7, R11, R6 ;  /* 0x0000000b07137223 */ /* 0x000fce0000000006 */
.L_x_16:
[----:B------:R-:W-:Y:S05]  /*0a20*/  @!P2 BRA `(.L_x_12) ;  /* 0x000000000028a947 */ /* 0x000fea0003800000 */
[C---:B------:R-:W-:Y:S02]  /*0a30*/  LEA R4, R32.reuse, R29, 0x2 ;  /* 0x0000001d20047211 */ /* 0x040fe400078e10ff */
[----:B------:R-:W-:Y:S02]  /*0a40*/  LEA R8, R32, R25, 0x2 ;  /* 0x0000001920087211 */ /* 0x000fe400078e10ff */
[----:B------:R-:W-:Y:S02]  /*0a50*/  ISETP.NE.AND P1, PT, R21, 0x1, PT ;  /* 0x000000011500780c */ /* 0x000fe40003f25270 */
[----:B------:R-:W-:Y:S04]  /*0a60*/  LDS.128 R4, [R4] ;  /* 0x0000000004047984 */ /* 0x000fe80000000c00 */
[----:B------:R-:W0:Y:S02]  /*0a70*/  LDS.128 R8, [R8] ;  /* 0x0000000008087984 */ /* 0x000e240000000c00 */
[----:B0-----:R-:W-:-:S05]  /*0a80*/  FFMA R19, R4, R8, R19 ;  /* 0x0000000804137223 */ /* 0x001fca0000000013 */
[----:B------:R-:W-:Y:S05]  /*0a90*/  @!P1 BRA `(.L_x_12) ;  /* 0x00000000000c9947 */ /* 0x000fea0003800000 */
[----:B------:R-:W-:Y:S01]  /*0aa0*/  ISETP.NE.AND P1, PT, R21, 0x2, PT ;  /* 0x000000021500780c */ /* 0x000fe20003f25270 */
[----:B------:R-:W-:-:S12]  /*0ab0*/  FFMA R19, R5, R9, R19 ;  /* 0x0000000905137223 */ /* 0x000fd80000000013 */
[----:B------:R-:W-:-:S07]  /*0ac0*/  @P1 FFMA R19, R6, R10, R19 ;  /* 0x0000000a06131223 */ /* 0x000fce0000000013 */
.L_x_12:
[----:B------:R-:W-:Y:S05]  /*0ad0*/  @P0 BRA `(.L_x_17) ;  /* 0xfffffff800300947 */ /* 0x000fea000383ffff */
.L_x_11:
[----:B------:R-:W1:Y:S02]  /*0ae0*/  LDCU.64 UR4, c[0x0][0x398] ;  /* 0x00007300ff0477ac */ /* 0x000e640008000a00 */
[----:B-1----:R-:W-:-:S04]  /*0af0*/  ISETP.GE.AND P0, PT, R30, UR5, PT ;  /* 0x000000051e007c0c */ /* 0x002fc8000bf06270 */
[----:B------:R-:W-:-:S13]  /*0b00*/  ISETP.GE.OR P0, PT, R28, UR4, P0 ;  /* 0x000000041c007c0c */ /* 0x000fda0008706670 */
[----:B------:R-:W-:Y:S05]  /*0b10*/  @P0 EXIT ;  /* 0x000000000000094d */ /* 0x000fea0003800000 */
[----:B------:R-:W1:Y:S01]  /*0b20*/  LDC.64 R2, c[0x0][0x390] ;  /* 0x0000e400ff027b82 */ /* 0x000e620000000a00 */
[----:B------:R-:W-:-:S04]  /*0b30*/  IMAD R5, R30, UR4, R28 ;  /* 0x000000041e057c24 */ /* 0x000fc8000f8e021c */
[----:B-1----:R-:W-:-:S05]  /*0b40*/  IMAD.WIDE R2, R5, 0x4, R2 ;  /* 0x0000000405027825 */ /* 0x002fca00078e0202 */
[----:B------:R-:W-:Y:S01]  /*0b50*/  STG.E desc[UR8][R2.64], R19 ;  /* 0x0000001302007986 */ /* 0x000fe2000c101908 */
[----:B------:R-:W-:Y:S05]  /*0b60*/  EXIT ;  /* 0x000000000000794d */ /* 0x000fea0003800000 */
.L_x_18:
        /* <DEDUP_REMOVED lines=9> */
.L_x_37:


//--------------------- .text._Z24matrix_transpose_productPfS_S_iiii --------------------------
	.section	.text._Z24matrix_transpose_productPfS_S_iiii,"ax",@progbits
	.align	128
        .global         _Z24matrix_transpose_productPfS_S_iiii
        .type           _Z24matrix_transpose_productPfS_S_iiii,@function
        .size           _Z24matrix_transpose_productPfS_S_iiii,(.L_x_38 - _Z24matrix_transpose_productPfS_S_iiii)
        .other          _Z24matrix_transpose_productPfS_S_iiii,@"STO_CUDA_ENTRY STV_DEFAULT"
_Z24matrix_transpose_productPfS_S_iiii:
.text._Z24matrix_transpose_productPfS_S_iiii:
[----:B------:R-:W-:Y:S08]  /*0000*/  LDC R1, c[0x0][0x37c] ;  /* 0x0000df00ff017b82 */ /* 0x000ff00000000800 */
[----:B------:R-:W0:Y:S01]  /*0010*/  LDC.64 R4, c[0x0][0x3a0] ;  /* 0x0000e800ff047b82 */ /* 0x000e220000000a00 */
[----:B------:R-:W-:Y:S01]  /*0020*/  UMOV UR4, 0x400 ;  /* 0x0000040000047882 */ /* 0x000fe20000000000 */
[----:B------:R-:W1:Y:S01]  /*0030*/  S2R R23, SR_CTAID.Y ;  /* 0x0000000000177919 */ /* 0x000e620000002600 */
[----:B------:R-:W-:Y:S01]  /*0040*/  UIADD3 UR5, UPT, UPT, UR4, 0x1000, URZ ;  /* 0x0000100004057890 */ /* 0x000fe2000fffe0ff */
[----:B------:R-:W-:Y:S01]  /*0050*/  HFMA2 R25, -RZ, RZ, 0, 0 ;  /* 0x00000000ff197431 */ /* 0x000fe200000001ff */
[----:B------:R-:W2:Y:S03]  /*0060*/  LDCU.64 UR8, c[0x0][0x358] ;  /* 0x00006b00ff0877ac */ /* 0x000ea60008000a00 */
[----:B------:R-:W3:Y:S01]  /*0070*/  S2UR UR6, SR_CgaCtaId ;  /* 0x00000000000679c3 */ /* 0x000ee20000008800 */
[----:B0-----:R-:W-:-:S02]  /*0080*/  IABS R8, R5 ;  /* 0x0000000500087213 */ /* 0x001fc40000000000 */
[----:B------:R-:W-:Y:S02]  /*0090*/  IADD3 R4, PT, PT, R4, -0x1, RZ ;  /* 0xffffffff04047810 */ /* 0x000fe40007ffe0ff */
[----:B------:R-:W0:Y:S02]  /*00a0*/  I2F.RP R0, R8 ;  /* 0x0000000800007306 */ /* 0x000e240000209400 */
[----:B------:R-:W-:Y:S02]  /*00b0*/  IABS R6, R4 ;  /* 0x0000000400067213 */ /* 0x000fe40000000000 */
[----:B------:R-:W-:Y:S01]  /*00c0*/  LOP3.LUT R4, R4, R5, RZ, 0x3c, !PT ;  /* 0x0000000504047212 */ /* 0x000fe200078e3cff */
[----:B---3--:R-:W-:Y:S02]  /*00d0*/  ULEA UR5, UR6, UR5, 0x18 ;  /* 0x0000000506057291 */ /* 0x008fe4000f8ec0ff */
[----:B------:R-:W-:Y:S01]  /*00e0*/  ULEA UR4, UR6, UR4, 0x18 ;  /* 0x0000000406047291 */ /* 0x000fe2000f8ec0ff */
[----:B------:R-:W-:Y:S01]  /*00f0*/  ISETP.GE.AND P1, PT, R4, RZ, PT ;  /* 0x000000ff0400720c */ /* 0x000fe20003f26270 */
[----:B------:R-:W1:Y:S01]  /*0100*/  LDCU UR6, c[0x0][0x364] ;  /* 0x00006c80ff0677ac */ /* 0x000e620008000800 */
[----:B0-----:R-:W0:Y:S02]  /*0110*/  MUFU.RCP R0, R0 ;  /* 0x0000000000007308 */ /* 0x001e240000001000 */
[----:B0-----:R-:W-:-:S02]  /*0120*/  IADD3 R2, PT, PT, R0, 0xffffffe, RZ ;  /* 0x0ffffffe00027810 */ /* 0x001fc40007ffe0ff */
[----:B------:R-:W0:Y:S04]  /*0130*/  S2R R0, SR_TID.Y ;  /* 0x0000000000007919 */ /* 0x000e280000002200 */
[----:B------:R3:W4:Y:S02]  /*0140*/  F2I.FTZ.U32.TRUNC.NTZ R3, R2 ;  /* 0x0000000200037305 */ /* 0x000724000021f000 */
[----:B---3--:R-:W-:Y:S02]  /*0150*/  IMAD.MOV.U32 R2, RZ, RZ, RZ ;  /* 0x000000ffff027224 */ /* 0x008fe400078e00ff */
[----:B----4-:R-:W-:-:S04]  /*0160*/  IMAD.MOV R7, RZ, RZ, -R3 ;  /* 0x000000ffff077224 */ /* 0x010fc800078e0a03 */
[----:B------:R-:W-:-:S04]  /*0170*/  IMAD R7, R7, R8, RZ ;  /* 0x0000000807077224 */ /* 0x000fc800078e02ff */
[----:B------:R-:W-:Y:S01]  /*0180*/  IMAD.HI.U32 R3, R3, R7, R2 ;  /* 0x0000000703037227 */ /* 0x000fe200078e0002 */
[----:B------:R-:W-:Y:S01]  /*0190*/  MOV R7, R6 ;  /* 0x0000000600077202 */ /* 0x000fe20000000f00 */
[----:B------:R-:W3:Y:S04]  /*01a0*/  S2R R2, SR_TID.X ;  /* 0x0000000000027919 */ /* 0x000ee80000002100 */
[----:B------:R-:W-:Y:S01]  /*01b0*/  IMAD.HI.U32 R6, R3, R7, RZ ;  /* 0x0000000703067227 */ /* 0x000fe200078e00ff */
[----:B0-----:R-:W-:Y:S01]  /*01c0*/  LEA R21, R0, UR4, 0x7 ;  /* 0x0000000400157c11 */ /* 0x001fe2000f8e38ff */
[----:B------:R-:W0:Y:S02]  /*01d0*/  LDCU UR4, c[0x0][0x360] ;  /* 0x00006c00ff0477ac */ /* 0x000e240008000800 */
[----:B------:R-:W-:-:S02]  /*01e0*/  IMAD.MOV R3, RZ, RZ, -R6 ;  /* 0x000000ffff037224 */ /* 0x000fc400078e0a06 */
[----:B-1----:R-:W-:Y:S02]  /*01f0*/  IMAD R23, R23, UR6, R0 ;  /* 0x0000000617177c24 */ /* 0x002fe4000f8e0200 */
[C---:B------:R-:W-:Y:S02]  /*0200*/  IMAD R3, R8.reuse, R3, R7 ;  /* 0x0000000308037224 */ /* 0x040fe400078e0207 */
[----:B------:R-:W0:Y:S03]  /*0210*/  S2R R7, SR_CTAID.X ;  /* 0x0000000000077919 */ /* 0x000e260000002500 */
[----:B------:R-:W-:-:S13]  /*0220*/  ISETP.GT.U32.AND P2, PT, R8, R3, PT ;  /* 0x000000030800720c */ /* 0x000fda0003f44070 */
[-C--:B------:R-:W-:Y:S01]  /*0230*/  @!P2 IADD3 R3, PT, PT, R3, -R8.reuse, RZ ;  /* 0x800000080303a210 */ /* 0x080fe20007ffe0ff */
[----:B------:R-:W-:Y:S01]  /*0240*/  @!P2 VIADD R6, R6, 0x1 ;  /* 0x000000010606a836 */ /* 0x000fe20000000000 */
[----:B------:R-:W-:Y:S02]  /*0250*/  ISETP.NE.AND P2, PT, R5, RZ, PT ;  /* 0x000000ff0500720c */ /* 0x000fe40003f45270 */
[----:B------:R-:W-:Y:S02]  /*0260*/  ISETP.GE.U32.AND P0, PT, R3, R8, PT ;  /* 0x000000080300720c */ /* 0x000fe40003f06070 */
[----:B------:R-:W-:Y:S02]  /*0270*/  LEA R3, R0, UR5, 0x7 ;  /* 0x0000000500037c11 */ /* 0x000fe4000f8e38ff */
[----:B---3--:R-:W-:-:S03]  /*0280*/  LEA R19, R2, R21, 0x2 ;  /* 0x0000001502137211 */ /* 0x008fc600078e10ff */
[----:B------:R-:W-:Y:S02]  /*0290*/  IMAD R18, R2, 0x4, R3 ;  /* 0x0000000402127824 */ /* 0x000fe400078e0203 */
[----:B------:R1:W-:Y:S01]  /*02a0*/  STS [R19], RZ ;  /* 0x000000ff13007388 */ /* 0x0003e20000000800 */
[----:B0-----:R-:W-:-:S03]  /*02b0*/  IMAD R20, R7, UR4, R2 ;  /* 0x0000000407147c24 */ /* 0x001fc6000f8e0202 */
[----:B------:R-:W-:Y:S01]  /*02c0*/  @P0 IADD3 R6, PT, PT, R6, 0x1, RZ ;  /* 0x0000000106060810 */ /* 0x000fe20007ffe0ff */
[----:B------:R1:W-:Y:S03]  /*02d0*/  STS [R18], RZ ;  /* 0x000000ff12007388 */ /* 0x0003e60000000800 */
[----:B------:R-:W-:-:S05]  /*02e0*/  MOV R3, R6 ;  /* 0x0000000600037202 */ /* 0x000fca0000000f00 */
[----:B------:R-:W-:Y:S01]  /*02f0*/  @!P1 IMAD.MOV R3, RZ, RZ, -R3 ;  /* 0x000000ffff039224 */ /* 0x000fe200078e0a03 */
[----:B------:R-:W-:-:S04]  /*0300*/  @!P2 LOP3.LUT R3, RZ, R5, RZ, 0x33, !PT ;  /* 0x00000005ff03a212 */ /* 0x000fc800078e33ff */
[----:B------:R-:W-:-:S13]  /*0310*/  ISETP.GE.AND P0, PT, R3, RZ, PT ;  /* 0x000000ff0300720c */ /* 0x000fda0003f06270 */
[----:B-12---:R-:W-:Y:S05]  /*0320*/  @!P0 BRA `(.L_x_19) ;  /* 0x00000008004c8947 */ /* 0x006fea0003800000 */
[C---:B------:R-:W-:Y:S01]  /*0330*/  LOP3.LUT R6, R5.reuse, 0x7ffffff0, RZ, 0xc0, !PT ;  /* 0x7ffffff005067812 */ /* 0x040fe200078ec0ff */
[----:B------:R-:W-:Y:S01]  /*0340*/  UMOV UR4, URZ ;  /* 0x000000ff00047c82 */ /* 0x000fe20008000000 */
[C---:B------:R-:W-:Y:S02]  /*0350*/  LOP3.LUT R16, R5.reuse, 0xf, RZ, 0xc0, !PT ;  /* 0x0000000f05107812 */ /* 0x040fe400078ec0ff */
[C---:B------:R-:W-:Y:S02]  /*0360*/  LOP3.LUT R7, R5.reuse, 0x7, RZ, 0xc0, !PT ;  /* 0x0000000705077812 */ /* 0x040fe400078ec0ff */
[----:B------:R-:W-:Y:S01]  /*0370*/  LOP3.LUT R4, R5, 0x3, RZ, 0xc0, !PT ;  /* 0x0000000305047812 */ /* 0x000fe200078ec0ff */
[----:B------:R-:W-:Y:S01]  /*0380*/  IMAD.MOV R5, RZ, RZ, -R6 ;  /* 0x000000ffff057224 */ /* 0x000fe200078e0a06 */
[----:B------:R-:W-:Y:S02]  /*0390*/  LEA R17, R2, UR5, 0x2 ;  /* 0x0000000502117c11 */ /* 0x000fe4000f8e10ff */
[----:B------:R-:W-:-:S07]  /*03a0*/  MOV R25, RZ ;  /* 0x000000ff00197202 */ /* 0x000fce0000000f00 */
.L_x_25:
        /* <DEDUP_REMOVED lines=8> */
[----:B--2---:R-:W-:Y:S02]  /*0430*/  ISETP.GE.OR P1, PT, R20, UR6, P1 ;  /* 0x0000000614007c0c */ /* 0x004fe40008f26670 */
[----:B------:R-:W-:-:S09]  /*0440*/  MOV R8, RZ ;  /* 0x000000ff00087202 */ /* 0x000fd20000000f00 */
[----:B------:R-:W0:Y:S01]  /*0450*/  @!P0 LDC.64 R12, c[0x0][0x380] ;  /* 0x0000e000ff0c8b82 */ /* 0x000e220000000a00 */
[----:B------:R-:W-:Y:S02]  /*0460*/  @!P0 IMAD R15, R15, UR5, R23 ;  /* 0x000000050f0f8c24 */ /* 0x000fe4000f8e0217 */
[----:B------:R-:W-:-:S05]  /*0470*/  @!P1 IMAD R27, R27, UR6, R20 ;  /* 0x000000061b1b9c24 */ /* 0x000fca000f8e0214 */
        /* <DEDUP_REMOVED lines=26> */
.L_x_22:
[----:B0-----:R-:W-:Y:S01]  /*0620*/  LDS R8, [R24+-0x400] ;  /* 0xfffc000018087984 */ /* 0x001fe20000000800 */
[----:B------:R-:W-:-:S03]  /*0630*/  IADD3 R22, PT, PT, R22, 0x10, RZ ;  /* 0x0000001016167810 */ /* 0x000fc60007ffe0ff */
[----:B------:R-:W0:Y:S01]  /*0640*/  LDS.128 R12, [R26+-0x20] ;  /* 0xffffe0001a0c7984 */ /* 0x000e220000000c00 */
[----:B------:R-:W-:-:S03]  /*0650*/  ISETP.NE.AND P1, PT, R22, RZ, PT ;  /* 0x000000ff1600720c */ /* 0x000fc60003f25270 */
[----:B------:R-:W1:Y:S04]  /*0660*/  LDS R9, [R24+-0x380] ;  /* 0xfffc800018097984 */ /* 0x000e680000000800 */
[----:B------:R-:W2:Y:S04]  /*0670*/  LDS R10, [R24+-0x300] ;  /* 0xfffd0000180a7984 */ /* 0x000ea80000000800 */
[----:B------:R-:W3:Y:S04]  /*0680*/  LDS R28, [R24+-0x280] ;  /* 0xfffd8000181c7984 */ /* 0x000ee80000000800 */
[----:B------:R-:W-:Y:S01]  /*0690*/  LDS R27, [R24+0x380] ;  /* 0x00038000181b7984 */ /* 0x000fe20000000800 */
[----:B0-----:R-:W-:-:S03]  /*06a0*/  FFMA R8, R12, R8, R25 ;  /* 0x000000080c087223 */ /* 0x001fc60000000019 */
[----:B------:R-:W-:Y:S01]  /*06b0*/  LDS R12, [R24+-0x100] ;  /* 0xffff0000180c7984 */ /* 0x000fe20000000800 */
[----:B-1----:R-:W-:-:S03]  /*06c0*/  FFMA R9, R9, R13, R8 ;  /* 0x0000000d09097223 */ /* 0x002fc60000000008 */
[----:B------:R-:W-:Y:S01]  /*06d0*/  LDS R13, [R24+-0x200] ;  /* 0xfffe0000180d7984 */ /* 0x000fe20000000800 */
[----:B--2---:R-:W-:-:S03]  /*06e0*/  FFMA R25, R10, R14, R9 ;  /* 0x0000000e0a197223 */ /* 0x004fc60000000009 */
[----:B------:R-:W0:Y:S01]  /*06f0*/  LDS.128 R8, [R26+-0x10] ;  /* 0xfffff0001a087984 */ /* 0x000e220000000c00 */
[----:B---3--:R-:W-:-:S03]  /*0700*/  FFMA R15, R28, R15, R25 ;  /* 0x0000000f1c0f7223 */ /* 0x008fc60000000019 */
[----:B------:R-:W1:Y:S04]  /*0710*/  LDS R25, [R24+-0x180] ;  /* 0xfffe800018197984 */ /* 0x000e680000000800 */
[----:B------:R-:W2:Y:S01]  /*0720*/  LDS R28, [R24+-0x80] ;  /* 0xffff8000181c7984 */ /* 0x000ea20000000800 */
[----:B0-----:R-:W-:-:S04]  /*0730*/  FFMA R8, R8, R13, R15 ;  /* 0x0000000d08087223 */ /* 0x001fc8000000000f */
[----:B-1----:R-:W-:Y:S02]  /*0740*/  FFMA R25, R25, R9, R8 ;  /* 0x0000000919197223 */ /* 0x002fe40000000008 */
[----:B------:R-:W-:Y:S02]  /*0750*/  LDS R9, [R24] ;  /* 0x0000000018097984 */ /* 0x000fe40000000800 */
[----:B------:R-:W-:Y:S02]  /*0760*/  FFMA R25, R12, R10, R25 ;  /* 0x0000000a0c197223 */ /* 0x000fe40000000019 */
[----:B------:R-:W0:Y:S02]  /*0770*/  LDS.128 R12, [R26] ;  /* 0x000000001a0c7984 */ /* 0x000e240000000c00 */
[----:B--2---:R-:W-:Y:S02]  /*0780*/  FFMA R11, R28, R11, R25 ;  /* 0x0000000b1c0b7223 */ /* 0x004fe40000000019 */
[----:B------:R-:W1:Y:S04]  /*0790*/  LDS R25, [R24+0x80] ;  /* 0x0000800018197984 */ /* 0x000e680000000800 */
[----:B------:R-:W2:Y:S04]  /*07a0*/  LDS R8, [R24+0x100] ;  /* 0x0001000018087984 */ /* 0x000ea80000000800 */
[----:B------:R-:W3:Y:S01]  /*07b0*/  LDS R28, [R24+0x180] ;  /* 0x00018000181c7984 */ /* 0x000ee20000000800 */
[----:B0-----:R-:W-:-:S04]  /*07c0*/  FFMA R12, R12, R9, R11 ;  /* 0x000000090c0c7223 */ /* 0x001fc8000000000b */
[----:B-1----:R-:W-:Y:S02]  /*07d0*/  FFMA R25, R25, R13, R12 ;  /* 0x0000000d19197223 */ /* 0x002fe4000000000c */
[----:B------:R-:W-:Y:S02]  /*07e0*/  LDS R13, [R24+0x200] ;  /* 0x00020000180d7984 */ /* 0x000fe40000000800 */
[----:B--2---:R-:W-:Y:S02]  /*07f0*/  FFMA R25, R8, R14, R25 ;  /* 0x0000000e08197223 */ /* 0x004fe40000000019 */
[----:B------:R0:W1:Y:S02]  /*0800*/  LDS.128 R8, [R26+0x10] ;  /* 0x000010001a087984 */ /* 0x0000640000000c00 */
[----:B---3--:R-:W-:Y:S02]  /*0810*/  FFMA R15, R28, R15, R25 ;  /* 0x0000000f1c0f7223 */ /* 0x008fe40000000019 */
[----:B------:R-:W2:Y:S04]  /*0820*/  LDS R25, [R24+0x280] ;  /* 0x0002800018197984 */ /* 0x000ea80000000800 */
[----:B------:R3:W4:Y:S01]  /*0830*/  LDS R12, [R24+0x300] ;  /* 0x00030000180c7984 */ /* 0x0007220000000800 */
[----:B0-----:R-:W-:Y:S01]  /*0840*/  IADD3 R26, PT, PT, R26, 0x40, RZ ;  /* 0x000000401a1a7810 */ /* 0x001fe20007ffe0ff */
[----:B---3--:R-:W-:-:S02]  /*0850*/  VIADD R24, R24, 0x800 ;  /* 0x0000080018187836 */ /* 0x008fc40000000000 */
[----:B-1----:R-:W-:-:S04]  /*0860*/  FFMA R8, R8, R13, R15 ;  /* 0x0000000d08087223 */ /* 0x002fc8000000000f */
[----:B--2---:R-:W-:-:S04]  /*0870*/  FFMA R9, R25, R9, R8 ;  /* 0x0000000919097223 */ /* 0x004fc80000000008 */
[----:B----4-:R-:W-:-:S04]  /*0880*/  FFMA R10, R12, R10, R9 ;  /* 0x0000000a0c0a7223 */ /* 0x010fc80000000009 */
[----:B------:R-:W-:Y:S01]  /*0890*/  FFMA R25, R27, R11, R10 ;  /* 0x0000000b1b197223 */ /* 0x000fe2000000000a */
[----:B------:R-:W-:Y:S06]  /*08a0*/  @P1 BRA `(.L_x_22) ;  /* 0xfffffffc005c1947 */ /* 0x000fec000383ffff */
[----:B------:R-:W-:-:S07]  /*08b0*/  MOV R22, R6 ;  /* 0x0000000600167202 */ /* 0x000fce0000000f00 */
.L_x_21:
        /* <DEDUP_REMOVED lines=9> */
[----:B------:R-:W-:Y:S04]  /*0950*/  LDS R12, [R24] ;  /* 0x00000000180c7984 */ /* 0x000fe80000000800 */
[----:B------:R-:W0:Y:S04]  /*0960*/  LDS.128 R8, [R26] ;  /* 0x000000001a087984 */ /* 0x000e280000000c00 */
[----:B------:R-:W1:Y:S04]  /*0970*/  LDS R13, [R24+0x80] ;  /* 0x00008000180d7984 */ /* 0x000e680000000800 */
[----:B------:R-:W2:Y:S04]  /*0980*/  LDS R14, [R24+0x100] ;  /* 0x00010000180e7984 */ /* 0x000ea80000000800 */
[----:B------:R-:W-:Y:S01]  /*0990*/  LDS R29, [R24+0x280] ;  /* 0x00028000181d7984 */ /* 0x000fe20000000800 */
[----:B0-----:R-:W-:-:S03]  /*09a0*/  FFMA R8, R8, R12, R25 ;  /* 0x0000000c08087223 */ /* 0x001fc60000000019 */
[----:B------:R-:W-:Y:S01]  /*09b0*/  LDS R25, [R24+0x300] ;  /* 0x0003000018197984 */ /* 0x000fe20000000800 */
[----:B-1----:R-:W-:-:S03]  /*09c0*/  FFMA R13, R13, R9, R8 ;  /* 0x000000090d0d7223 */ /* 0x002fc60000000008 */
[----:B------:R-:W0:Y:S01]  /*09d0*/  LDS R8, [R24+0x180] ;  /* 0x0001800018087984 */ /* 0x000e220000000800 */
[----:B--2---:R-:W-:-:S03]  /*09e0*/  FFMA R27, R14, R10, R13 ;  /* 0x0000000a0e1b7223 */ /* 0x004fc6000000000d */
[----:B------:R-:W-:Y:S04]  /*09f0*/  LDS R9, [R24+0x200] ;  /* 0x0002000018097984 */ /* 0x000fe80000000800 */
[----:B------:R-:W1:Y:S04]  /*0a00*/  LDS.128 R12, [R26+0x10] ;  /* 0x000010001a0c7984 */ /* 0x000e680000000c00 */
[----:B------:R-:W2:Y:S01]  /*0a10*/  LDS R10, [R24+0x380] ;  /* 0x00038000180a7984 */ /* 0x000ea20000000800 */
[----:B0-----:R-:W-:-:S04]  /*0a20*/  FFMA R11, R8, R11, R27 ;  /* 0x0000000b080b7223 */ /* 0x001fc8000000001b */
[----:B-1----:R-:W-:-:S04]  /*0a30*/  FFMA R12, R12, R9, R11 ;  /* 0x000000090c0c7223 */ /* 0x002fc8000000000b */
[----:B------:R-:W-:-:S04]  /*0a40*/  FFMA R12, R29, R13, R12 ;  /* 0x0000000d1d0c7223 */ /* 0x000fc8000000000c */
[----:B------:R-:W-:-:S04]  /*0a50*/  FFMA R25, R25, R14, R12 ;  /* 0x0000000e19197223 */ /* 0x000fc8000000000c */
[----:B--2---:R-:W-:-:S07]  /*0a60*/  FFMA R25, R10, R15, R25 ;  /* 0x0000000f0a197223 */ /* 0x004fce0000000019 */
.L_x_23:
        /* <DEDUP_REMOVED lines=9> */
[----:B------:R-:W0:Y:S04]  /*0b00*/  LDS R13, [R12] ;  /* 0x000000000c0d7984 */ /* 0x000e280000000800 */
[----:B------:R-:W1:Y:S04]  /*0b10*/  LDS R15, [R12+0x80] ;  /* 0x000080000c0f7984 */ /* 0x000e680000000800 */
[----:B------:R-:W2:Y:S04]  /*0b20*/  LDS R24, [R12+0x100] ;  /* 0x000100000c187984 */ /* 0x000ea80000000800 */
[----:B------:R-:W3:Y:S01]  /*0b30*/  LDS R27, [R12+0x180] ;  /* 0x000180000c1b7984 */ /* 0x000ee20000000800 */
[----:B0-----:R-:W-:-:S04]  /*0b40*/  FFMA R14, R8, R13, R25 ;  /* 0x0000000d080e7223 */ /* 0x001fc80000000019 */
[----:B-1----:R-:W-:-:S04]  /*0b50*/  FFMA R9, R15, R9, R14 ;  /* 0x000000090f097223 */ /* 0x002fc8000000000e */
[----:B--2---:R-:W-:-:S04]  /*0b60*/  FFMA R10, R24, R10, R9 ;  /* 0x0000000a180a7223 */ /* 0x004fc80000000009 */
[----:B---3--:R-:W-:-:S07]  /*0b70*/  FFMA R25, R27, R11, R10 ;  /* 0x0000000b1b197223 */ /* 0x008fce000000000a */
.L_x_24:
[----:B------:R-:W-:Y:S05]  /*0b80*/  @!P2 BRA `(.L_x_20) ;  /* 0x000000000030a947 */ /* 0x000fea0003800000 */
[C---:B------:R-:W-:Y:S02]  /*0b90*/  LEA R8, R22.reuse, R21, 0x2 ;  /* 0x0000001516087211 */ /* 0x040fe400078e10ff */
[----:B------:R-:W-:Y:S02]  /*0ba0*/  LEA R13, R22, R17, 0x7 ;  /* 0x00000011160d7211 */ /* 0x000fe400078e38ff */
[----:B------:R-:W-:Y:S02]  /*0bb0*/  ISETP.NE.AND P1, PT, R4, 0x1, PT ;  /* 0x000000010400780c */ /* 0x000fe40003f25270 */
[----:B------:R-:W-:Y:S04]  /*0bc0*/  LDS.128 R8, [R8] ;  /* 0x0000000008087984 */ /* 0x000fe80000000c00 */
[----:B------:R-:W0:Y:S02]  /*0bd0*/  LDS R12, [R13] ;  /* 0x000000000d0c7984 */ /* 0x000e240000000800 */
[----:B0-----:R-:W-:-:S05]  /*0be0*/  FFMA R25, R8, R12, R25 ;  /* 0x0000000c08197223 */ /* 0x001fca0000000019 */
[----:B------:R-:W-:Y:S05]  /*0bf0*/  @!P1 BRA `(.L_x_20) ;  /* 0x0000000000149947 */ /* 0x000fea0003800000 */
[----:B------:R-:W-:Y:S01]  /*0c00*/  ISETP.NE.AND P1, PT, R4, 0x2, PT ;  /* 0x000000020400780c */ /* 0x000fe20003f25270 */
[----:B------:R-:W0:-:S12]  /*0c10*/  LDS R8, [R13+0x80] ;  /* 0x000080000d087984 */ /* 0x000e180000000800 */
[----:B------:R-:W1:Y:S01]  /*0c20*/  @P1 LDS R12, [R13+0x100] ;  /* 0x000100000d0c1984 */ /* 0x000e620000000800 */
[----:B0-----:R-:W-:-:S04]  /*0c30*/  FFMA R25, R8, R9, R25 ;  /* 0x0000000908197223 */ /* 0x001fc80000000019 */
[----:B-1----:R-:W-:-:S07]  /*0c40*/  @P1 FFMA R25, R12, R10, R25 ;  /* 0x0000000a0c191223 */ /* 0x002fce0000000019 */
.L_x_20:
[----:B------:R-:W-:Y:S05]  /*0c50*/  @P0 BRA `(.L_x_25) ;  /* 0xfffffff400d40947 */ /* 0x000fea000383ffff */
.L_x_19:
        /* <DEDUP_REMOVED lines=9> */
.L_x_26:
        /* <DEDUP_REMOVED lines=9> */
.L_x_38:


//--------------------- .text._Z14matrix_productPfS_S_iiii --------------------------
	.section	.text._Z14matrix_productPfS_S_iiii,"ax",@progbits
	.align	128
        .global         _Z14matrix_productPfS_S_iiii
        .type           _Z14matrix_productPfS_S_iiii,@function
        .size           _Z14matrix_productPfS_S_iiii,(.L_x_39 - _Z14matrix_productPfS_S_iiii)
        .other          _Z14matrix_productPfS_S_iiii,@"STO_CUDA_ENTRY STV_DEFAULT"
_Z14matrix_productPfS_S_iiii:
.text._Z14matrix_productPfS_S_iiii:
        /* <DEDUP_REMOVED lines=59> */
.L_x_33:
        /* <DEDUP_REMOVED lines=10> */
[----:B------:R-:W-:Y:S01]  /*0450*/  @!P0 IMAD R15, R23, R8, R15 ;  /* 0x00000008170f8224 */ /* 0x000fe200078e020f */
[----:B------:R-:W-:Y:S01]  /*0460*/  MOV R8, RZ ;  /* 0x000000ff00087202 */ /* 0x000fe20000000f00 */
        /* <DEDUP_REMOVED lines=27> */
.L_x_30:
        /* <DEDUP_REMOVED lines=42> */
.L_x_29:
        /* <DEDUP_REMOVED lines=27> */
.L_x_31:
        /* <DEDUP_REMOVED lines=17> */
.L_x_32:
        /* <DEDUP_REMOVED lines=13> */
.L_x_28:
[----:B------:R-:W-:Y:S05]  /*0c50*/  @P0 BRA `(.L_x_33) ;  /* 0xfffffff400d40947 */ /* 0x000fea000383ffff */
.L_x_27:
        /* <DEDUP_REMOVED lines=9> */
.L_x_34:
        /* <DEDUP_REMOVED lines=9> */
.L_x_39:


//--------------------- .nv.shared.reserved.0     --------------------------
	.section	.nv.shared.reserved.0,"aw",@nobits
	.weak		__nv_reservedSMEM_offset_0_alias
	.size		__nv_reservedSMEM_offset_0_alias, 0, 64
	.other		__nv_reservedSMEM_offset_0_alias,@"STO_CUDA_RESERVED_SHARED STV_DEFAULT"
__nv_reservedSMEM_offset_0_alias:
	.zero		0
	.zero		64


//--------------------- .nv.shared._Z24matrix_product_transposePfS_S_iiii --------------------------
	.section	.nv.shared._Z24matrix_product_transposePfS_S_iiii,"aw",@nobits
	.sectionflags	@""
	.align	4
.nv.shared._Z24matrix_product_transposePfS_S_iiii:
	.zero		9216


//--------------------- .nv.shared._Z24matrix_transpose_productPfS_S_iiii --------------------------
	.section	.nv.shared._Z24matrix_transpose_productPfS_S_iiii,"aw",@nobits
	.sectionflags	@""
	.align	4
.nv.shared._Z24matrix_transpose_productPfS_S_iiii:
	.zero		9216


//--------------------- .nv.shared._Z14matrix_productPfS_S_iiii --------------------------
	.section	.nv.shared._Z14matrix_productPfS_S_iiii,"aw",@nobits
	.sectionflags	@""
	.align	4
.nv.shared._Z14matrix_productPfS_S_iiii:
	.zero		9216


//--------------------- .nv.constant0._Z24matrix_product_transposePiS_S_iii --------------------------
	.section	.nv.constant0._Z24matrix_product_transposePiS_S_iii,"a",@progbits
	.sectionflags	@""
	.align	4
.nv.constant0._Z24matrix_product_transposePiS_S_iii:
	.zero		932


//--------------------- .nv.constant0._Z15kernel_functionPfS_S_iii --------------------------
	.section	.nv.constant0._Z15kernel_functionPfS_S_iii,"a",@progbits
	.sectionflags	@""
	.align	4
.nv.constant0._Z15kernel_functionPfS_S_iii:
	.zero		932


//--------------------- .nv.constant0._Z24matrix_product_transposePfS_S_iiii --------------------------
	.section	.nv.constant0._Z24matrix_product_transposePfS_S_iiii,"a",@progbits
	.sectionflags	@""
	.align	4
.nv.constant0._Z24matrix_product_transposePfS_S_iiii:
	.zero		936


//--------------------- .nv.constant0._Z24matrix_transpose_productPfS_S_iiii --------------------------
	.section	.nv.constant0._Z24matrix_transpose_productPfS_S_iiii,"a",@progbits
	.sectionflags	@""
	.align	4
.nv.constant0._Z24matrix_transpose_productPfS_S_iiii:
	.zero		936


//--------------------- .nv.constant0._Z14matrix_productPfS_S_iiii --------------------------
	.section	.nv.constant0._Z14matrix_productPfS_S_iiii,"a",@progbits
	.sectionflags	@""
	.align	4
.nv.constant0._Z14matrix_productPfS_S_iiii:
	.zero		936


//--------------------- SYMBOLS --------------------------

	.type		.nv.reservedSmem.offset0,@object
	.size		.nv.reservedSmem.offset0,0x4
	.type		.nv.reservedSmem.cap,@object
	.size		.nv.reservedSmem.cap,0x4
